//
// Generated by NVIDIA NVVM Compiler
//
// Compiler Build ID: CL-36424714
// Cuda compilation tools, release 13.0, V13.0.88
// Based on NVVM 20.0.0
//

.version 9.0
.target sm_100
.address_size 64

	// .globl	_Z8distancePfS_S_Piii
.global .align 1 .b8 _ZN34_INTERNAL_bf78f453_4_k_cu_b73461fd4cuda3std3__45__cpo5beginE[1];
.global .align 1 .b8 _ZN34_INTERNAL_bf78f453_4_k_cu_b73461fd4cuda3std3__45__cpo3endE[1];
.global .align 1 .b8 _ZN34_INTERNAL_bf78f453_4_k_cu_b73461fd4cuda3std3__45__cpo6cbeginE[1];
.global .align 1 .b8 _ZN34_INTERNAL_bf78f453_4_k_cu_b73461fd4cuda3std3__45__cpo4cendE[1];
.global .align 1 .b8 _ZN34_INTERNAL_bf78f453_4_k_cu_b73461fd4cuda3std3__45__cpo6rbeginE[1];
.global .align 1 .b8 _ZN34_INTERNAL_bf78f453_4_k_cu_b73461fd4cuda3std3__45__cpo4rendE[1];
.global .align 1 .b8 _ZN34_INTERNAL_bf78f453_4_k_cu_b73461fd4cuda3std3__45__cpo7crbeginE[1];
.global .align 1 .b8 _ZN34_INTERNAL_bf78f453_4_k_cu_b73461fd4cuda3std3__45__cpo5crendE[1];
.global .align 1 .b8 _ZN34_INTERNAL_bf78f453_4_k_cu_b73461fd4cuda3std3__436_GLOBAL__N__bf78f453_4_k_cu_b73461fd6ignoreE[1];
.global .align 1 .b8 _ZN34_INTERNAL_bf78f453_4_k_cu_b73461fd4cuda3std3__419piecewise_constructE[1];
.global .align 1 .b8 _ZN34_INTERNAL_bf78f453_4_k_cu_b73461fd4cuda3std3__48in_placeE[1];
.global .align 1 .b8 _ZN34_INTERNAL_bf78f453_4_k_cu_b73461fd4cuda3std3__420unreachable_sentinelE[1];
.global .align 1 .b8 _ZN34_INTERNAL_bf78f453_4_k_cu_b73461fd4cuda3std3__47nulloptE[1];
.global .align 1 .b8 _ZN34_INTERNAL_bf78f453_4_k_cu_b73461fd4cuda3std3__48unexpectE[1];
.global .align 1 .b8 _ZN34_INTERNAL_bf78f453_4_k_cu_b73461fd4cuda3std6ranges3__45__cpo4swapE[1];
.global .align 1 .b8 _ZN34_INTERNAL_bf78f453_4_k_cu_b73461fd4cuda3std6ranges3__45__cpo9iter_moveE[1];
.global .align 1 .b8 _ZN34_INTERNAL_bf78f453_4_k_cu_b73461fd4cuda3std6ranges3__45__cpo5beginE[1];
.global .align 1 .b8 _ZN34_INTERNAL_bf78f453_4_k_cu_b73461fd4cuda3std6ranges3__45__cpo3endE[1];
.global .align 1 .b8 _ZN34_INTERNAL_bf78f453_4_k_cu_b73461fd4cuda3std6ranges3__45__cpo6cbeginE[1];
.global .align 1 .b8 _ZN34_INTERNAL_bf78f453_4_k_cu_b73461fd4cuda3std6ranges3__45__cpo4cendE[1];
.global .align 1 .b8 _ZN34_INTERNAL_bf78f453_4_k_cu_b73461fd4cuda3std6ranges3__45__cpo7advanceE[1];
.global .align 1 .b8 _ZN34_INTERNAL_bf78f453_4_k_cu_b73461fd4cuda3std6ranges3__45__cpo9iter_swapE[1];
.global .align 1 .b8 _ZN34_INTERNAL_bf78f453_4_k_cu_b73461fd4cuda3std6ranges3__45__cpo4nextE[1];
.global .align 1 .b8 _ZN34_INTERNAL_bf78f453_4_k_cu_b73461fd4cuda3std6ranges3__45__cpo4prevE[1];
.global .align 1 .b8 _ZN34_INTERNAL_bf78f453_4_k_cu_b73461fd4cuda3std6ranges3__45__cpo4dataE[1];
.global .align 1 .b8 _ZN34_INTERNAL_bf78f453_4_k_cu_b73461fd4cuda3std6ranges3__45__cpo5cdataE[1];
.global .align 1 .b8 _ZN34_INTERNAL_bf78f453_4_k_cu_b73461fd4cuda3std6ranges3__45__cpo4sizeE[1];
.global .align 1 .b8 _ZN34_INTERNAL_bf78f453_4_k_cu_b73461fd4cuda3std6ranges3__45__cpo5ssizeE[1];
.global .align 1 .b8 _ZN34_INTERNAL_bf78f453_4_k_cu_b73461fd4cuda3std6ranges3__45__cpo8distanceE[1];
.global .align 1 .b8 _ZN34_INTERNAL_bf78f453_4_k_cu_b73461fd6thrust24THRUST_300001_SM_1000_NS8cuda_cub3parE[1];
.global .align 1 .b8 _ZN34_INTERNAL_bf78f453_4_k_cu_b73461fd6thrust24THRUST_300001_SM_1000_NS8cuda_cub10par_nosyncE[1];
.global .align 1 .b8 _ZN34_INTERNAL_bf78f453_4_k_cu_b73461fd6thrust24THRUST_300001_SM_1000_NS6system6detail10sequential3seqE[1];
.global .align 1 .b8 _ZN34_INTERNAL_bf78f453_4_k_cu_b73461fd6thrust24THRUST_300001_SM_1000_NS6system3cpp3parE[1];
.global .align 1 .b8 _ZN34_INTERNAL_bf78f453_4_k_cu_b73461fd6thrust24THRUST_300001_SM_1000_NS12placeholders2_1E[1];
.global .align 1 .b8 _ZN34_INTERNAL_bf78f453_4_k_cu_b73461fd6thrust24THRUST_300001_SM_1000_NS12placeholders2_2E[1];
.global .align 1 .b8 _ZN34_INTERNAL_bf78f453_4_k_cu_b73461fd6thrust24THRUST_300001_SM_1000_NS12placeholders2_3E[1];
.global .align 1 .b8 _ZN34_INTERNAL_bf78f453_4_k_cu_b73461fd6thrust24THRUST_300001_SM_1000_NS12placeholders2_4E[1];
.global .align 1 .b8 _ZN34_INTERNAL_bf78f453_4_k_cu_b73461fd6thrust24THRUST_300001_SM_1000_NS12placeholders2_5E[1];
.global .align 1 .b8 _ZN34_INTERNAL_bf78f453_4_k_cu_b73461fd6thrust24THRUST_300001_SM_1000_NS12placeholders2_6E[1];
.global .align 1 .b8 _ZN34_INTERNAL_bf78f453_4_k_cu_b73461fd6thrust24THRUST_300001_SM_1000_NS12placeholders2_7E[1];
.global .align 1 .b8 _ZN34_INTERNAL_bf78f453_4_k_cu_b73461fd6thrust24THRUST_300001_SM_1000_NS12placeholders2_8E[1];
.global .align 1 .b8 _ZN34_INTERNAL_bf78f453_4_k_cu_b73461fd6thrust24THRUST_300001_SM_1000_NS12placeholders2_9E[1];
.global .align 1 .b8 _ZN34_INTERNAL_bf78f453_4_k_cu_b73461fd6thrust24THRUST_300001_SM_1000_NS12placeholders3_10E[1];
.global .align 1 .b8 _ZN34_INTERNAL_bf78f453_4_k_cu_b73461fd6thrust24THRUST_300001_SM_1000_NS3seqE[1];
.global .align 1 .b8 _ZN34_INTERNAL_bf78f453_4_k_cu_b73461fd6thrust24THRUST_300001_SM_1000_NS6deviceE[1];

.visible .entry _Z8distancePfS_S_Piii(
	.param .u64 .ptr .align 1 _Z8distancePfS_S_Piii_param_0,
	.param .u64 .ptr .align 1 _Z8distancePfS_S_Piii_param_1,
	.param .u64 .ptr .align 1 _Z8distancePfS_S_Piii_param_2,
	.param .u64 .ptr .align 1 _Z8distancePfS_S_Piii_param_3,
	.param .u32 _Z8distancePfS_S_Piii_param_4,
	.param .u32 _Z8distancePfS_S_Piii_param_5
)
{
	.reg .pred 	%p<10>;
	.reg .b32 	%r<39>;
	.reg .b32 	%f<85>;
	.reg .b64 	%rd<33>;

	ld.param.u64 	%rd9, [_Z8distancePfS_S_Piii_param_0];
	ld.param.u64 	%rd10, [_Z8distancePfS_S_Piii_param_1];
	ld.param.u64 	%rd7, [_Z8distancePfS_S_Piii_param_2];
	ld.param.u64 	%rd8, [_Z8distancePfS_S_Piii_param_3];
	ld.param.u32 	%r21, [_Z8distancePfS_S_Piii_param_4];
	ld.param.u32 	%r22, [_Z8distancePfS_S_Piii_param_5];
	cvta.to.global.u64 	%rd1, %rd10;
	cvta.to.global.u64 	%rd2, %rd9;
	mov.u32 	%r1, %tid.x;
	add.s32 	%r2, %r22, %r1;
	setp.lt.s32 	%p1, %r21, 2;
	mov.f32 	%f84, 0f00000000;
	@%p1 bra 	$L__BB0_13;
	mul.lo.s32 	%r3, %r2, %r21;
	add.s32 	%r4, %r21, -1;
	add.s32 	%r24, %r21, -2;
	and.b32  	%r5, %r4, 7;
	setp.lt.u32 	%p2, %r24, 7;
	mov.f32 	%f84, 0f00000000;
	mov.b32 	%r37, 1;
	@%p2 bra 	$L__BB0_5;
	and.b32  	%r26, %r4, -8;
	neg.s32 	%r35, %r26;
	add.s64 	%rd3, %rd2, 16;
	add.s32 	%r33, %r3, 1;
	add.s64 	%rd32, %rd1, 16;
	mov.f32 	%f84, 0f00000000;
	mov.b32 	%r34, 0;
$L__BB0_3:
	.pragma "nounroll";
	mul.wide.s32 	%rd11, %r33, 4;
	add.s64 	%rd12, %rd3, %rd11;
	ld.global.f32 	%f17, [%rd12+-16];
	ld.global.f32 	%f18, [%rd32+-12];
	sub.f32 	%f19, %f17, %f18;
	fma.rn.f32 	%f20, %f19, %f19, %f84;
	ld.global.f32 	%f21, [%rd12+-12];
	ld.global.f32 	%f22, [%rd32+-8];
	sub.f32 	%f23, %f21, %f22;
	fma.rn.f32 	%f24, %f23, %f23, %f20;
	ld.global.f32 	%f25, [%rd12+-8];
	ld.global.f32 	%f26, [%rd32+-4];
	sub.f32 	%f27, %f25, %f26;
	fma.rn.f32 	%f28, %f27, %f27, %f24;
	ld.global.f32 	%f29, [%rd12+-4];
	ld.global.f32 	%f30, [%rd32];
	sub.f32 	%f31, %f29, %f30;
	fma.rn.f32 	%f32, %f31, %f31, %f28;
	ld.global.f32 	%f33, [%rd12];
	ld.global.f32 	%f34, [%rd32+4];
	sub.f32 	%f35, %f33, %f34;
	fma.rn.f32 	%f36, %f35, %f35, %f32;
	ld.global.f32 	%f37, [%rd12+4];
	ld.global.f32 	%f38, [%rd32+8];
	sub.f32 	%f39, %f37, %f38;
	fma.rn.f32 	%f40, %f39, %f39, %f36;
	ld.global.f32 	%f41, [%rd12+8];
	ld.global.f32 	%f42, [%rd32+12];
	sub.f32 	%f43, %f41, %f42;
	fma.rn.f32 	%f44, %f43, %f43, %f40;
	ld.global.f32 	%f45, [%rd12+12];
	ld.global.f32 	%f46, [%rd32+16];
	sub.f32 	%f47, %f45, %f46;
	fma.rn.f32 	%f84, %f47, %f47, %f44;
	add.s32 	%r35, %r35, 8;
	add.s32 	%r34, %r34, 8;
	add.s32 	%r33, %r33, 8;
	add.s64 	%rd32, %rd32, 32;
	setp.ne.s32 	%p3, %r35, 0;
	@%p3 bra 	$L__BB0_3;
	add.s32 	%r37, %r34, 1;
$L__BB0_5:
	setp.eq.s32 	%p4, %r5, 0;
	@%p4 bra 	$L__BB0_13;
	and.b32  	%r16, %r4, 3;
	setp.lt.u32 	%p5, %r5, 4;
	@%p5 bra 	$L__BB0_8;
	add.s32 	%r27, %r37, %r3;
	mul.wide.s32 	%rd13, %r27, 4;
	add.s64 	%rd14, %rd2, %rd13;
	ld.global.f32 	%f49, [%rd14];
	mul.wide.u32 	%rd15, %r37, 4;
	add.s64 	%rd16, %rd1, %rd15;
	ld.global.f32 	%f50, [%rd16];
	sub.f32 	%f51, %f49, %f50;
	fma.rn.f32 	%f52, %f51, %f51, %f84;
	ld.global.f32 	%f53, [%rd14+4];
	ld.global.f32 	%f54, [%rd16+4];
	sub.f32 	%f55, %f53, %f54;
	fma.rn.f32 	%f56, %f55, %f55, %f52;
	ld.global.f32 	%f57, [%rd14+8];
	ld.global.f32 	%f58, [%rd16+8];
	sub.f32 	%f59, %f57, %f58;
	fma.rn.f32 	%f60, %f59, %f59, %f56;
	ld.global.f32 	%f61, [%rd14+12];
	ld.global.f32 	%f62, [%rd16+12];
	sub.f32 	%f63, %f61, %f62;
	fma.rn.f32 	%f84, %f63, %f63, %f60;
	add.s32 	%r37, %r37, 4;
$L__BB0_8:
	setp.eq.s32 	%p6, %r16, 0;
	@%p6 bra 	$L__BB0_13;
	setp.eq.s32 	%p7, %r16, 1;
	@%p7 bra 	$L__BB0_11;
	add.s32 	%r28, %r37, %r3;
	mul.wide.s32 	%rd17, %r28, 4;
	add.s64 	%rd18, %rd2, %rd17;
	ld.global.f32 	%f65, [%rd18];
	mul.wide.u32 	%rd19, %r37, 4;
	add.s64 	%rd20, %rd1, %rd19;
	ld.global.f32 	%f66, [%rd20];
	sub.f32 	%f67, %f65, %f66;
	fma.rn.f32 	%f68, %f67, %f67, %f84;
	ld.global.f32 	%f69, [%rd18+4];
	ld.global.f32 	%f70, [%rd20+4];
	sub.f32 	%f71, %f69, %f70;
	fma.rn.f32 	%f84, %f71, %f71, %f68;
	add.s32 	%r37, %r37, 2;
$L__BB0_11:
	and.b32  	%r29, %r4, 1;
	setp.eq.b32 	%p8, %r29, 1;
	not.pred 	%p9, %p8;
	@%p9 bra 	$L__BB0_13;
	add.s32 	%r30, %r37, %r3;
	mul.wide.s32 	%rd21, %r30, 4;
	add.s64 	%rd22, %rd2, %rd21;
	ld.global.f32 	%f72, [%rd22];
	mul.wide.u32 	%rd23, %r37, 4;
	add.s64 	%rd24, %rd1, %rd23;
	ld.global.f32 	%f73, [%rd24];
	sub.f32 	%f74, %f72, %f73;
	fma.rn.f32 	%f84, %f74, %f74, %f84;
$L__BB0_13:
	cvta.to.global.u64 	%rd25, %rd8;
	cvta.to.global.u64 	%rd26, %rd7;
	sqrt.rn.f32 	%f75, %f84;
	mul.lo.s32 	%r31, %r2, %r21;
	mul.wide.s32 	%rd27, %r31, 4;
	add.s64 	%rd28, %rd2, %rd27;
	ld.global.f32 	%f76, [%rd28];
	cvt.rzi.s32.f32 	%r32, %f76;
	mul.wide.u32 	%rd29, %r1, 4;
	add.s64 	%rd30, %rd25, %rd29;
	st.global.u32 	[%rd30], %r32;
	add.s64 	%rd31, %rd26, %rd29;
	st.global.f32 	[%rd31], %f75;
	ret;

}
	// .globl	_Z8AccuracyPiS_S_
.visible .entry _Z8AccuracyPiS_S_(
	.param .u64 .ptr .align 1 _Z8AccuracyPiS_S__param_0,
	.param .u64 .ptr .align 1 _Z8AccuracyPiS_S__param_1,
	.param .u64 .ptr .align 1 _Z8AccuracyPiS_S__param_2
)
{
	.reg .pred 	%p<2>;
	.reg .b32 	%r<5>;
	.reg .b64 	%rd<10>;

	ld.param.u64 	%rd2, [_Z8AccuracyPiS_S__param_0];
	ld.param.u64 	%rd3, [_Z8AccuracyPiS_S__param_1];
	ld.param.u64 	%rd1, [_Z8AccuracyPiS_S__param_2];
	cvta.to.global.u64 	%rd4, %rd3;
	cvta.to.global.u64 	%rd5, %rd2;
	mov.u32 	%r1, %tid.x;
	mul.wide.u32 	%rd6, %r1, 4;
	add.s64 	%rd7, %rd5, %rd6;
	ld.global.u32 	%r2, [%rd7];
	add.s64 	%rd8, %rd4, %rd6;
	ld.global.u32 	%r3, [%rd8];
	setp.ne.s32 	%p1, %r2, %r3;
	@%p1 bra 	$L__BB1_2;
	cvta.to.global.u64 	%rd9, %rd1;
	atom.global.add.u32 	%r4, [%rd9], 1;
$L__BB1_2:
	ret;

}
	// .globl	_ZN3cub18CUB_300001_SM_10006detail11EmptyKernelIvEEvv
.visible .entry _ZN3cub18CUB_300001_SM_10006detail11EmptyKernelIvEEvv()
{


	ret;

}


// ===== COMPILED SASS (sm_100) =====

	.target	sm_100

	.elftype	@"ET_EXEC"


//--------------------- .note.nv.tkinfo           --------------------------
	.section	.note.nv.tkinfo,"",@"SHT_NOTE"
	.sectionflags	@"SHF_NOTE_NV_TKINFO"
	.tkinfo
        /*0018*/ 	.word	0x00000002
        /*0030*/ 	.string	""
        /*0030*/ 	.string	"ptxas"
        /*0030*/ 	.string	"Cuda compilation tools, release 13.0, V13.0.88"
        /*0030*/ 	.string	"Build cuda_13.0.r13.0/compiler.36424714_0"
        /*0030*/ 	.string	"-arch sm_100 -m 64 "



//--------------------- .note.nv.cuinfo           --------------------------
	.section	.note.nv.cuinfo,"",@"SHT_NOTE"
	.sectionflags	@"SHF_NOTE_NV_CUINFO"
        /*0018*/ 	.short	0x0002
        /*001a*/ 	.short	0x0064
        /*001c*/ 	.short	0x0082
	.zero		2


//--------------------- .nv.info                  --------------------------
	.section	.nv.info,"",@"SHT_CUDA_INFO"
	.align	4


	//----- nvinfo : EIATTR_REGCOUNT
	.align		4
        /*0000*/ 	.byte	0x04, 0x2f
        /*0002*/ 	.short	(.L_46 - .L_45)
	.align		4
.L_45:
        /*0004*/ 	.word	index@(_Z8distancePfS_S_Piii)
        /*0008*/ 	.word	0x00000020


	//----- nvinfo : EIATTR_FRAME_SIZE
	.align		4
.L_46:
        /*000c*/ 	.byte	0x04, 0x11
        /*000e*/ 	.short	(.L_48 - .L_47)
	.align		4
.L_47:
        /*0010*/ 	.word	index@($__internal_0_$__cuda_sm20_sqrt_rn_f32_slowpath)
        /*0014*/ 	.word	0x00000000


	//----- nvinfo : EIATTR_FRAME_SIZE
	.align		4
.L_48:
        /*0018*/ 	.byte	0x04, 0x11
        /*001a*/ 	.short	(.L_50 - .L_49)
	.align		4
.L_49:
        /*001c*/ 	.word	index@(_Z8distancePfS_S_Piii)
        /*0020*/ 	.word	0x00000000


	//----- nvinfo : EIATTR_REGCOUNT
	.align		4
.L_50:
        /*0024*/ 	.byte	0x04, 0x2f
        /*0026*/ 	.short	(.L_52 - .L_51)
	.align		4
.L_51:
        /*0028*/ 	.word	index@(_Z8AccuracyPiS_S_)
        /*002c*/ 	.word	0x0000000a


	//----- nvinfo : EIATTR_FRAME_SIZE
	.align		4
.L_52:
        /*0030*/ 	.byte	0x04, 0x11
        /*0032*/ 	.short	(.L_54 - .L_53)
	.align		4
.L_53:
        /*0034*/ 	.word	index@(_Z8AccuracyPiS_S_)
        /*0038*/ 	.word	0x00000000


	//----- nvinfo : EIATTR_REGCOUNT
	.align		4
.L_54:
        /*003c*/ 	.byte	0x04, 0x2f
        /*003e*/ 	.short	(.L_56 - .L_55)
	.align		4
.L_55:
        /*0040*/ 	.word	index@(_ZN3cub18CUB_300001_SM_10006detail11EmptyKernelIvEEvv)
        /*0044*/ 	.word	0x00000004


	//----- nvinfo : EIATTR_FRAME_SIZE
	.align		4
.L_56:
        /*0048*/ 	.byte	0x04, 0x11
        /*004a*/ 	.short	(.L_58 - .L_57)
	.align		4
.L_57:
        /*004c*/ 	.word	index@(_ZN3cub18CUB_300001_SM_10006detail11EmptyKernelIvEEvv)
        /*0050*/ 	.word	0x00000000


	//----- nvinfo : EIATTR_MIN_STACK_SIZE
	.align		4
.L_58:
        /*0054*/ 	.byte	0x04, 0x12
        /*0056*/ 	.short	(.L_60 - .L_59)
	.align		4
.L_59:
        /*0058*/ 	.word	index@(_ZN3cub18CUB_300001_SM_10006detail11EmptyKernelIvEEvv)
        /*005c*/ 	.word	0x00000000


	//----- nvinfo : EIATTR_MIN_STACK_SIZE
	.align		4
.L_60:
        /*0060*/ 	.byte	0x04, 0x12
        /*0062*/ 	.short	(.L_62 - .L_61)
	.align		4
.L_61:
        /*0064*/ 	.word	index@(_Z8AccuracyPiS_S_)
        /*0068*/ 	.word	0x00000000


	//----- nvinfo : EIATTR_MIN_STACK_SIZE
	.align		4
.L_62:
        /*006c*/ 	.byte	0x04, 0x12
        /*006e*/ 	.short	(.L_64 - .L_63)
	.align		4
.L_63:
        /*0070*/ 	.word	index@(_Z8distancePfS_S_Piii)
        /*0074*/ 	.word	0x00000000
.L_64:


//--------------------- .nv.compat                --------------------------
	.section	.nv.compat,"",@"SHT_CUDA_COMPAT_INFO"
	.align	4
        /*0000*/ 	.byte	0x02, 0x09, 0x00, 0x00, 0x02, 0x02, 0x01, 0x00, 0x02, 0x05, 0x05, 0x00, 0x03, 0x07, 0x01, 0x01
        /*0010*/ 	.byte	0x02, 0x03, 0x00, 0x00, 0x02, 0x06, 0x01, 0x00, 0x04, 0x0b, 0x08, 0x00, 0x01, 0x00, 0x00, 0x00
        /*0020*/ 	.byte	0x00, 0x00, 0x00, 0x00


//--------------------- .nv.info._ZN3cub18CUB_300001_SM_10006detail11EmptyKernelIvEEvv --------------------------
	.section	.nv.info._ZN3cub18CUB_300001_SM_10006detail11EmptyKernelIvEEvv,"",@"SHT_CUDA_INFO"
	.sectionflags	@""
	.align	4


	//----- nvinfo : EIATTR_CUDA_API_VERSION
	.align		4
        /*0000*/ 	.byte	0x04, 0x37
        /*0002*/ 	.short	(.L_66 - .L_65)
.L_65:
        /*0004*/ 	.word	0x00000082


	//----- nvinfo : EIATTR_SPARSE_MMA_MASK
	.align		4
.L_66:
        /*0008*/ 	.byte	0x03, 0x50
        /*000a*/ 	.short	0x0000


	//----- nvinfo : EIATTR_MAXREG_COUNT
	.align		4
        /*000c*/ 	.byte	0x03, 0x1b
        /*000e*/ 	.short	0x00ff


	//----- nvinfo : EIATTR_MERCURY_ISA_VERSION
	.align		4
        /*0010*/ 	.byte	0x03, 0x5f
        /*0012*/ 	.short	0x0101


	//----- nvinfo : EIATTR_VRC_CTA_INIT_COUNT
	.align		4
        /*0014*/ 	.byte	0x02, 0x4a
	.zero		1
	.zero		1


	//----- nvinfo : EIATTR_EXIT_INSTR_OFFSETS
	.align		4
        /*0018*/ 	.byte	0x04, 0x1c
        /*001a*/ 	.short	(.L_68 - .L_67)


	//   ....[0]....
.L_67:
        /*001c*/ 	.word	0x00000010


	//----- nvinfo : EIATTR_SW_WAR
	.align		4
.L_68:
        /*0020*/ 	.byte	0x04, 0x36
        /*0022*/ 	.short	(.L_70 - .L_69)
.L_69:
        /*0024*/ 	.word	0x00000008
.L_70:


//--------------------- .nv.info._Z8AccuracyPiS_S_ --------------------------
	.section	.nv.info._Z8AccuracyPiS_S_,"",@"SHT_CUDA_INFO"
	.sectionflags	@""
	.align	4


	//----- nvinfo : EIATTR_CUDA_API_VERSION
	.align		4
        /*0000*/ 	.byte	0x04, 0x37
        /*0002*/ 	.short	(.L_72 - .L_71)
.L_71:
        /*0004*/ 	.word	0x00000082


	//----- nvinfo : EIATTR_KPARAM_INFO
	.align		4
.L_72:
        /*0008*/ 	.byte	0x04, 0x17
        /*000a*/ 	.short	(.L_74 - .L_73)
.L_73:
        /*000c*/ 	.word	0x00000000
        /*0010*/ 	.short	0x0002
        /*0012*/ 	.short	0x0010
        /*0014*/ 	.byte	0x00, 0xf5, 0x21, 0x00


	//----- nvinfo : EIATTR_KPARAM_INFO
	.align		4
.L_74:
        /*0018*/ 	.byte	0x04, 0x17
        /*001a*/ 	.short	(.L_76 - .L_75)
.L_75:
        /*001c*/ 	.word	0x00000000
        /*0020*/ 	.short	0x0001
        /*0022*/ 	.short	0x0008
        /*0024*/ 	.byte	0x00, 0xf5, 0x21, 0x00


	//----- nvinfo : EIATTR_KPARAM_INFO
	.align		4
.L_76:
        /*0028*/ 	.byte	0x04, 0x17
        /*002a*/ 	.short	(.L_78 - .L_77)
.L_77:
        /*002c*/ 	.word	0x00000000
        /*0030*/ 	.short	0x0000
        /*0032*/ 	.short	0x0000
        /*0034*/ 	.byte	0x00, 0xf5, 0x21, 0x00


	//----- nvinfo : EIATTR_SPARSE_MMA_MASK
	.align		4
.L_78:
        /*0038*/ 	.byte	0x03, 0x50
        /*003a*/ 	.short	0x0000


	//----- nvinfo : EIATTR_MAXREG_COUNT
	.align		4
        /*003c*/ 	.byte	0x03, 0x1b
        /*003e*/ 	.short	0x00ff


	//----- nvinfo : EIATTR_MERCURY_ISA_VERSION
	.align		4
        /*0040*/ 	.byte	0x03, 0x5f
        /*0042*/ 	.short	0x0101


	//----- nvinfo : EIATTR_INT_WARP_WIDE_INSTR_OFFSETS
	.align		4
        /*0044*/ 	.byte	0x04, 0x31
        /*0046*/ 	.short	(.L_80 - .L_79)


	//   ....[0]....
.L_79:
        /*0048*/ 	.word	0x000000d0


	//----- nvinfo : EIATTR_VRC_CTA_INIT_COUNT
	.align		4
.L_80:
        /*004c*/ 	.byte	0x02, 0x4a
	.zero		1
	.zero		1


	//----- nvinfo : EIATTR_EXIT_INSTR_OFFSETS
	.align		4
        /*0050*/ 	.byte	0x04, 0x1c
        /*0052*/ 	.short	(.L_82 - .L_81)


	//   ....[0]....
.L_81:
        /*0054*/ 	.word	0x000000a0


	//   ....[1]....
        /*0058*/ 	.word	0x00000120


	//----- nvinfo : EIATTR_CBANK_PARAM_SIZE
	.align		4
.L_82:
        /*005c*/ 	.byte	0x03, 0x19
        /*005e*/ 	.short	0x0018


	//----- nvinfo : EIATTR_PARAM_CBANK
	.align		4
        /*0060*/ 	.byte	0x04, 0x0a
        /*0062*/ 	.short	(.L_84 - .L_83)
	.align		4
.L_83:
        /*0064*/ 	.word	index@(.nv.constant0._Z8AccuracyPiS_S_)
        /*0068*/ 	.short	0x0380
        /*006a*/ 	.short	0x0018


	//----- nvinfo : EIATTR_SW_WAR
	.align		4
.L_84:
        /*006c*/ 	.byte	0x04, 0x36
        /*006e*/ 	.short	(.L_86 - .L_85)
.L_85:
        /*0070*/ 	.word	0x00000008
.L_86:


//--------------------- .nv.info._Z8distancePfS_S_Piii --------------------------
	.section	.nv.info._Z8distancePfS_S_Piii,"",@"SHT_CUDA_INFO"
	.sectionflags	@""
	.align	4


	//----- nvinfo : EIATTR_CUDA_API_VERSION
	.align		4
        /*0000*/ 	.byte	0x04, 0x37
        /*0002*/ 	.short	(.L_88 - .L_87)
.L_87:
        /*0004*/ 	.word	0x00000082


	//----- nvinfo : EIATTR_KPARAM_INFO
	.align		4
.L_88:
        /*0008*/ 	.byte	0x04, 0x17
        /*000a*/ 	.short	(.L_90 - .L_89)
.L_89:
        /*000c*/ 	.word	0x00000000
        /*0010*/ 	.short	0x0005
        /*0012*/ 	.short	0x0024
        /*0014*/ 	.byte	0x00, 0xf0, 0x11, 0x00


	//----- nvinfo : EIATTR_KPARAM_INFO
	.align		4
.L_90:
        /*0018*/ 	.byte	0x04, 0x17
        /*001a*/ 	.short	(.L_92 - .L_91)
.L_91:
        /*001c*/ 	.word	0x00000000
        /*0020*/ 	.short	0x0004
        /*0022*/ 	.short	0x0020
        /*0024*/ 	.byte	0x00, 0xf0, 0x11, 0x00


	//----- nvinfo : EIATTR_KPARAM_INFO
	.align		4
.L_92:
        /*0028*/ 	.byte	0x04, 0x17
        /*002a*/ 	.short	(.L_94 - .L_93)
.L_93:
        /*002c*/ 	.word	0x00000000
        /*0030*/ 	.short	0x0003
        /*0032*/ 	.short	0x0018
        /*0034*/ 	.byte	0x00, 0xf5, 0x21, 0x00


	//----- nvinfo : EIATTR_KPARAM_INFO
	.align		4
.L_94:
        /*0038*/ 	.byte	0x04, 0x17
        /*003a*/ 	.short	(.L_96 - .L_95)
.L_95:
        /*003c*/ 	.word	0x00000000
        /*0040*/ 	.short	0x0002
        /*0042*/ 	.short	0x0010
        /*0044*/ 	.byte	0x00, 0xf5, 0x21, 0x00


	//----- nvinfo : EIATTR_KPARAM_INFO
	.align		4
.L_96:
        /*0048*/ 	.byte	0x04, 0x17
        /*004a*/ 	.short	(.L_98 - .L_97)
.L_97:
        /*004c*/ 	.word	0x00000000
        /*0050*/ 	.short	0x0001
        /*0052*/ 	.short	0x0008
        /*0054*/ 	.byte	0x00, 0xf5, 0x21, 0x00


	//----- nvinfo : EIATTR_KPARAM_INFO
	.align		4
.L_98:
        /*0058*/ 	.byte	0x04, 0x17
        /*005a*/ 	.short	(.L_100 - .L_99)
.L_99:
        /*005c*/ 	.word	0x00000000
        /*0060*/ 	.short	0x0000
        /*0062*/ 	.short	0x0000
        /*0064*/ 	.byte	0x00, 0xf5, 0x21, 0x00


	//----- nvinfo : EIATTR_SPARSE_MMA_MASK
	.align		4
.L_100:
        /*0068*/ 	.byte	0x03, 0x50
        /*006a*/ 	.short	0x0000


	//----- nvinfo : EIATTR_MAXREG_COUNT
	.align		4
        /*006c*/ 	.byte	0x03, 0x1b
        /*006e*/ 	.short	0x00ff


	//----- nvinfo : EIATTR_MERCURY_ISA_VERSION
	.align		4
        /*0070*/ 	.byte	0x03, 0x5f
        /*0072*/ 	.short	0x0101


	//----- nvinfo : EIATTR_VRC_CTA_INIT_COUNT
	.align		4
        /*0074*/ 	.byte	0x02, 0x4a
	.zero		1
	.zero		1


	//----- nvinfo : EIATTR_EXIT_INSTR_OFFSETS
	.align		4
        /*0078*/ 	.byte	0x04, 0x1c
        /*007a*/ 	.short	(.L_102 - .L_101)


	//   ....[0]....
.L_101:
        /*007c*/ 	.word	0x00000970


	//----- nvinfo : EIATTR_CRS_STACK_SIZE
	.align		4
.L_102:
        /*0080*/ 	.byte	0x04, 0x1e
        /*0082*/ 	.short	(.L_104 - .L_103)
.L_103:
        /*0084*/ 	.word	0x00000000


	//----- nvinfo : EIATTR_CBANK_PARAM_SIZE
	.align		4
.L_104:
        /*0088*/ 	.byte	0x03, 0x19
        /*008a*/ 	.short	0x0028


	//----- nvinfo : EIATTR_PARAM_CBANK
	.align		4
        /*008c*/ 	.byte	0x04, 0x0a
        /*008e*/ 	.short	(.L_106 - .L_105)
	.align		4
.L_105:
        /*0090*/ 	.word	index@(.nv.constant0._Z8distancePfS_S_Piii)
        /*0094*/ 	.short	0x0380
        /*0096*/ 	.short	0x0028


	//----- nvinfo : EIATTR_SW_WAR
	.align		4
.L_106:
        /*0098*/ 	.byte	0x04, 0x36
        /*009a*/ 	.short	(.L_108 - .L_107)
.L_107:
        /*009c*/ 	.word	0x00000008
.L_108:


//--------------------- .nv.callgraph             --------------------------
	.section	.nv.callgraph,"",@"SHT_CUDA_CALLGRAPH"
	.align	4
	.sectionentsize	8
	.align		4
        /*0000*/ 	.word	0x00000000
	.align		4
        /*0004*/ 	.word	0xffffffff
	.align		4
        /*0008*/ 	.word	0x00000000
	.align		4
        /*000c*/ 	.word	0xfffffffe
	.align		4
        /*0010*/ 	.word	0x00000000
	.align		4
        /*0014*/ 	.word	0xfffffffd
	.align		4
        /*0018*/ 	.word	0x00000000
	.align		4
        /*001c*/ 	.word	0xfffffffc


//--------------------- .nv.constant4             --------------------------
	.section	.nv.constant4,"a",@progbits
	.align	8
	.align		8
.nv.constant4:
        /*0000*/ 	.dword	_ZN34_INTERNAL_bf78f453_4_k_cu_b73461fd4cuda3std3__45__cpo5beginE
	.align		8
        /*0008*/ 	.dword	_ZN34_INTERNAL_bf78f453_4_k_cu_b73461fd4cuda3std3__45__cpo3endE
	.align		8
        /*0010*/ 	.dword	_ZN34_INTERNAL_bf78f453_4_k_cu_b73461fd4cuda3std3__45__cpo6cbeginE
	.align		8
        /*0018*/ 	.dword	_ZN34_INTERNAL_bf78f453_4_k_cu_b73461fd4cuda3std3__45__cpo4cendE
	.align		8
        /*0020*/ 	.dword	_ZN34_INTERNAL_bf78f453_4_k_cu_b73461fd4cuda3std3__45__cpo6rbeginE
	.align		8
        /*0028*/ 	.dword	_ZN34_INTERNAL_bf78f453_4_k_cu_b73461fd4cuda3std3__45__cpo4rendE
	.align		8
        /*0030*/ 	.dword	_ZN34_INTERNAL_bf78f453_4_k_cu_b73461fd4cuda3std3__45__cpo7crbeginE
	.align		8
        /*0038*/ 	.dword	_ZN34_INTERNAL_bf78f453_4_k_cu_b73461fd4cuda3std3__45__cpo5crendE
	.align		8
        /*0040*/ 	.dword	_ZN34_INTERNAL_bf78f453_4_k_cu_b73461fd4cuda3std3__436_GLOBAL__N__bf78f453_4_k_cu_b73461fd6ignoreE
	.align		8
        /*0048*/ 	.dword	_ZN34_INTERNAL_bf78f453_4_k_cu_b73461fd4cuda3std3__419piecewise_constructE
	.align		8
        /*0050*/ 	.dword	_ZN34_INTERNAL_bf78f453_4_k_cu_b73461fd4cuda3std3__48in_placeE
	.align		8
        /*0058*/ 	.dword	_ZN34_INTERNAL_bf78f453_4_k_cu_b73461fd4cuda3std3__420unreachable_sentinelE
	.align		8
        /*0060*/ 	.dword	_ZN34_INTERNAL_bf78f453_4_k_cu_b73461fd4cuda3std3__47nulloptE
	.align		8
        /*0068*/ 	.dword	_ZN34_INTERNAL_bf78f453_4_k_cu_b73461fd4cuda3std3__48unexpectE
	.align		8
        /*0070*/ 	.dword	_ZN34_INTERNAL_bf78f453_4_k_cu_b73461fd4cuda3std6ranges3__45__cpo4swapE
	.align		8
        /*0078*/ 	.dword	_ZN34_INTERNAL_bf78f453_4_k_cu_b73461fd4cuda3std6ranges3__45__cpo9iter_moveE
	.align		8
        /*0080*/ 	.dword	_ZN34_INTERNAL_bf78f453_4_k_cu_b73461fd4cuda3std6ranges3__45__cpo5beginE
	.align		8
        /*0088*/ 	.dword	_ZN34_INTERNAL_bf78f453_4_k_cu_b73461fd4cuda3std6ranges3__45__cpo3endE
	.align		8
        /*0090*/ 	.dword	_ZN34_INTERNAL_bf78f453_4_k_cu_b73461fd4cuda3std6ranges3__45__cpo6cbeginE
	.align		8
        /*0098*/ 	.dword	_ZN34_INTERNAL_bf78f453_4_k_cu_b73461fd4cuda3std6ranges3__45__cpo4cendE
	.align		8
        /*00a0*/ 	.dword	_ZN34_INTERNAL_bf78f453_4_k_cu_b73461fd4cuda3std6ranges3__45__cpo7advanceE
	.align		8
        /*00a8*/ 	.dword	_ZN34_INTERNAL_bf78f453_4_k_cu_b73461fd4cuda3std6ranges3__45__cpo9iter_swapE
	.align		8
        /*00b0*/ 	.dword	_ZN34_INTERNAL_bf78f453_4_k_cu_b73461fd4cuda3std6ranges3__45__cpo4nextE
	.align		8
        /*00b8*/ 	.dword	_ZN34_INTERNAL_bf78f453_4_k_cu_b73461fd4cuda3std6ranges3__45__cpo4prevE
	.align		8
        /*00c0*/ 	.dword	_ZN34_INTERNAL_bf78f453_4_k_cu_b73461fd4cuda3std6ranges3__45__cpo4dataE
	.align		8
        /*00c8*/ 	.dword	_ZN34_INTERNAL_bf78f453_4_k_cu_b73461fd4cuda3std6ranges3__45__cpo5cdataE
	.align		8
        /*00d0*/ 	.dword	_ZN34_INTERNAL_bf78f453_4_k_cu_b73461fd4cuda3std6ranges3__45__cpo4sizeE
	.align		8
        /*00d8*/ 	.dword	_ZN34_INTERNAL_bf78f453_4_k_cu_b73461fd4cuda3std6ranges3__45__cpo5ssizeE
	.align		8
        /*00e0*/ 	.dword	_ZN34_INTERNAL_bf78f453_4_k_cu_b73461fd4cuda3std6ranges3__45__cpo8distanceE
	.align		8
        /*00e8*/ 	.dword	_ZN34_INTERNAL_bf78f453_4_k_cu_b73461fd6thrust24THRUST_300001_SM_1000_NS8cuda_cub3parE
	.align		8
        /*00f0*/ 	.dword	_ZN34_INTERNAL_bf78f453_4_k_cu_b73461fd6thrust24THRUST_300001_SM_1000_NS8cuda_cub10par_nosyncE
	.align		8
        /*00f8*/ 	.dword	_ZN34_INTERNAL_bf78f453_4_k_cu_b73461fd6thrust24THRUST_300001_SM_1000_NS6system6detail10sequential3seqE
	.align		8
        /*0100*/ 	.dword	_ZN34_INTERNAL_bf78f453_4_k_cu_b73461fd6thrust24THRUST_300001_SM_1000_NS6system3cpp3parE
	.align		8
        /*0108*/ 	.dword	_ZN34_INTERNAL_bf78f453_4_k_cu_b73461fd6thrust24THRUST_300001_SM_1000_NS12placeholders2_1E
	.align		8
        /*0110*/ 	.dword	_ZN34_INTERNAL_bf78f453_4_k_cu_b73461fd6thrust24THRUST_300001_SM_1000_NS12placeholders2_2E
	.align		8
        /*0118*/ 	.dword	_ZN34_INTERNAL_bf78f453_4_k_cu_b73461fd6thrust24THRUST_300001_SM_1000_NS12placeholders2_3E
	.align		8
        /*0120*/ 	.dword	_ZN34_INTERNAL_bf78f453_4_k_cu_b73461fd6thrust24THRUST_300001_SM_1000_NS12placeholders2_4E
	.align		8
        /*0128*/ 	.dword	_ZN34_INTERNAL_bf78f453_4_k_cu_b73461fd6thrust24THRUST_300001_SM_1000_NS12placeholders2_5E
	.align		8
        /*0130*/ 	.dword	_ZN34_INTERNAL_bf78f453_4_k_cu_b73461fd6thrust24THRUST_300001_SM_1000_NS12placeholders2_6E
	.align		8
        /*0138*/ 	.dword	_ZN34_INTERNAL_bf78f453_4_k_cu_b73461fd6thrust24THRUST_300001_SM_1000_NS12placeholders2_7E
	.align		8
        /*0140*/ 	.dword	_ZN34_INTERNAL_bf78f453_4_k_cu_b73461fd6thrust24THRUST_300001_SM_1000_NS12placeholders2_8E
	.align		8
        /*0148*/ 	.dword	_ZN34_INTERNAL_bf78f453_4_k_cu_b73461fd6thrust24THRUST_300001_SM_1000_NS12placeholders2_9E
	.align		8
        /*0150*/ 	.dword	_ZN34_INTERNAL_bf78f453_4_k_cu_b73461fd6thrust24THRUST_300001_SM_1000_NS12placeholders3_10E
	.align		8
        /*0158*/ 	.dword	_ZN34_INTERNAL_bf78f453_4_k_cu_b73461fd6thrust24THRUST_300001_SM_1000_NS3seqE
	.align		8
        /*0160*/ 	.dword	_ZN34_INTERNAL_bf78f453_4_k_cu_b73461fd6thrust24THRUST_300001_SM_1000_NS6deviceE


//--------------------- .text._ZN3cub18CUB_300001_SM_10006detail11EmptyKernelIvEEvv --------------------------
	.section	.text._ZN3cub18CUB_300001_SM_10006detail11EmptyKernelIvEEvv,"ax",@progbits
	.align	128
        .global         _ZN3cub18CUB_300001_SM_10006detail11EmptyKernelIvEEvv
        .type           _ZN3cub18CUB_300001_SM_10006detail11EmptyKernelIvEEvv,@function
        .size           _ZN3cub18CUB_300001_SM_10006detail11EmptyKernelIvEEvv,(.L_x_12 - _ZN3cub18CUB_300001_SM_10006detail11EmptyKernelIvEEvv)
        .other          _ZN3cub18CUB_300001_SM_10006detail11EmptyKernelIvEEvv,@"STO_CUDA_ENTRY STV_DEFAULT"
_ZN3cub18CUB_300001_SM_10006detail11EmptyKernelIvEEvv:
.text._ZN3cub18CUB_300001_SM_10006detail11EmptyKernelIvEEvv:
[----:B------:R-:W-:Y:S01]  /*0000*/  LDC R1, c[0x0][0x37c] ;  /* 0x0000df00ff017b82 */ /* 0x000fe20000000800 */
[----:B------:R-:W-:Y:S05]  /*0010*/  EXIT ;  /* 0x000000000000794d */ /* 0x000fea0003800000 */
.L_x_0:
[----:B------:R-:W-:-:S00]  /*0020*/  BRA `(.L_x_0) ;  /* 0xfffffffc00fc7947 */ /* 0x000fc0000383ffff */
[----:B------:R-:W-:-:S00]  /*0030*/  NOP ;  /* 0x0000000000007918 */ /* 0x000fc00000000000 */
        /* <DEDUP_REMOVED lines=12> */
.L_x_12:


//--------------------- .text._Z8AccuracyPiS_S_   --------------------------
	.section	.text._Z8AccuracyPiS_S_,"ax",@progbits
	.align	128
        .global         _Z8AccuracyPiS_S_
        .type           _Z8AccuracyPiS_S_,@function
        .size           _Z8AccuracyPiS_S_,(.L_x_13 - _Z8AccuracyPiS_S_)
        .other          _Z8AccuracyPiS_S_,@"STO_CUDA_ENTRY STV_DEFAULT"
_Z8AccuracyPiS_S_:
.text._Z8AccuracyPiS_S_:
[----:B------:R-:W-:Y:S01]  /*0000*/  LDC R1, c[0x0][0x37c] ;  /* 0x0000df00ff017b82 */ /* 0x000fe20000000800 */
[----:B------:R-:W0:Y:S07]  /*0010*/  S2R R7, SR_TID.X ;  /* 0x0000000000077919 */ /* 0x000e2e0000002100 */
[----:B------:R-:W0:Y:S01]  /*0020*/  LDC.64 R2, c[0x0][0x380] ;  /* 0x0000e000ff027b82 */ /* 0x000e220000000a00 */
[----:B------:R-:W1:Y:S07]  /*0030*/  LDCU.64 UR4, c[0x0][0x358] ;  /* 0x00006b00ff0477ac */ /* 0x000e6e0008000a00 */
[----:B------:R-:W2:Y:S01]  /*0040*/  LDC.64 R4, c[0x0][0x388] ;  /* 0x0000e200ff047b82 */ /* 0x000ea20000000a00 */
[----:B0-----:R-:W-:-:S04]  /*0050*/  IMAD.WIDE.U32 R2, R7, 0x4, R2 ;  /* 0x0000000407027825 */ /* 0x001fc800078e0002 */
[----:B--2---:R-:W-:Y:S02]  /*0060*/  IMAD.WIDE.U32 R4, R7, 0x4, R4 ;  /* 0x0000000407047825 */ /* 0x004fe400078e0004 */
[----:B-1----:R-:W2:Y:S04]  /*0070*/  LDG.E R2, desc[UR4][R2.64] ;  /* 0x0000000402027981 */ /* 0x002ea8000c1e1900 */
[----:B------:R-:W2:Y:S02]  /*0080*/  LDG.E R5, desc[UR4][R4.64] ;  /* 0x0000000404057981 */ /* 0x000ea4000c1e1900 */
[----:B--2---:R-:W-:-:S13]  /*0090*/  ISETP.NE.AND P0, PT, R2, R5, PT ;  /* 0x000000050200720c */ /* 0x004fda0003f05270 */
[----:B------:R-:W-:Y:S05]  /*00a0*/  @P0 EXIT ;  /* 0x000000000000094d */ /* 0x000fea0003800000 */
[----:B------:R-:W0:Y:S01]  /*00b0*/  S2R R0, SR_LANEID ;  /* 0x0000000000007919 */ /* 0x000e220000000000 */
[----:B------:R-:W1:Y:S01]  /*00c0*/  LDC.64 R2, c[0x0][0x390] ;  /* 0x0000e400ff027b82 */ /* 0x000e620000000a00 */
[----:B------:R-:W-:Y:S02]  /*00d0*/  VOTEU.ANY UR6, UPT, PT ;  /* 0x0000000000067886 */ /* 0x000fe400038e0100 */
[----:B------:R-:W-:Y:S02]  /*00e0*/  UFLO.U32 UR7, UR6 ;  /* 0x00000006000772bd */ /* 0x000fe400080e0000 */
[----:B------:R-:W1:Y:S04]  /*00f0*/  POPC R5, UR6 ;  /* 0x0000000600057d09 */ /* 0x000e680008000000 */
[----:B0-----:R-:W-:-:S13]  /*0100*/  ISETP.EQ.U32.AND P0, PT, R0, UR7, PT ;  /* 0x0000000700007c0c */ /* 0x001fda000bf02070 */
[----:B-1----:R-:W-:Y:S01]  /*0110*/  @P0 REDG.E.ADD.STRONG.GPU desc[UR4][R2.64], R5 ;  /* 0x000000050200098e */ /* 0x002fe2000c12e104 */
[----:B------:R-:W-:Y:S05]  /*0120*/  EXIT ;  /* 0x000000000000794d */ /* 0x000fea0003800000 */
.L_x_1:
        /* <DEDUP_REMOVED lines=13> */
.L_x_13:


//--------------------- .text._Z8distancePfS_S_Piii --------------------------
	.section	.text._Z8distancePfS_S_Piii,"ax",@progbits
	.align	128
        .global         _Z8distancePfS_S_Piii
        .type           _Z8distancePfS_S_Piii,@function
        .size           _Z8distancePfS_S_Piii,(.L_x_11 - _Z8distancePfS_S_Piii)
        .other          _Z8distancePfS_S_Piii,@"STO_CUDA_ENTRY STV_DEFAULT"
_Z8distancePfS_S_Piii:
.text._Z8distancePfS_S_Piii:
[----:B------:R-:W-:Y:S08]  /*0000*/  LDC R1, c[0x0][0x37c] ;  /* 0x0000df00ff017b82 */ /* 0x000ff00000000800 */
[----:B------:R-:W0:Y:S01]  /*0010*/  LDC.64 R2, c[0x0][0x3a0] ;  /* 0x0000e800ff027b82 */ /* 0x000e220000000a00 */
[----:B------:R-:W1:Y:S01]  /*0020*/  S2R R8, SR_TID.X ;  /* 0x0000000000087919 */ /* 0x000e620000002100 */
[----:B------:R-:W2:Y:S01]  /*0030*/  LDCU.64 UR12, c[0x0][0x358] ;  /* 0x00006b00ff0c77ac */ /* 0x000ea20008000a00 */
[----:B------:R-:W-:Y:S01]  /*0040*/  HFMA2 R0, -RZ, RZ, 0, 0 ;  /* 0x00000000ff007431 */ /* 0x000fe200000001ff */
[----:B0-----:R-:W-:-:S02]  /*0050*/  ISETP.GE.AND P0, PT, R2, 0x2, PT ;  /* 0x000000020200780c */ /* 0x001fc40003f06270 */
[----:B-1----:R-:W-:-:S11]  /*0060*/  IADD3 R3, PT, PT, R8, R3, RZ ;  /* 0x0000000308037210 */ /* 0x002fd60007ffe0ff */
[----:B--2---:R-:W-:Y:S05]  /*0070*/  @!P0 BRA `(.L_x_2) ;  /* 0x0000000400d48947 */ /* 0x004fea0003800000 */
[C---:B------:R-:W-:Y:S02]  /*0080*/  IADD3 R0, PT, PT, R2.reuse, -0x2, RZ ;  /* 0xfffffffe02007810 */ /* 0x040fe40007ffe0ff */
[----:B------:R-:W-:Y:S02]  /*0090*/  IADD3 R9, PT, PT, R2, -0x1, RZ ;  /* 0xffffffff02097810 */ /* 0x000fe40007ffe0ff */
[----:B------:R-:W-:Y:S02]  /*00a0*/  ISETP.GE.U32.AND P0, PT, R0, 0x7, PT ;  /* 0x000000070000780c */ /* 0x000fe40003f06070 */
[----:B------:R-:W-:Y:S02]  /*00b0*/  MOV R0, RZ ;  /* 0x000000ff00007202 */ /* 0x000fe40000000f00 */
[----:B------:R-:W-:Y:S02]  /*00c0*/  MOV R10, 0x1 ;  /* 0x00000001000a7802 */ /* 0x000fe40000000f00 */
[----:B------:R-:W-:-:S07]  /*00d0*/  LOP3.LUT R27, R9, 0x7, RZ, 0xc0, !PT ;  /* 0x00000007091b7812 */ /* 0x000fce00078ec0ff */
[----:B------:R-:W-:Y:S05]  /*00e0*/  @!P0 BRA `(.L_x_3) ;  /* 0x0000000000dc8947 */ /* 0x000fea0003800000 */
[----:B------:R-:W0:Y:S01]  /*00f0*/  LDCU.128 UR8, c[0x0][0x380] ;  /* 0x00007000ff0877ac */ /* 0x000e220008000c00 */
[----:B------:R-:W-:Y:S01]  /*0100*/  LOP3.LUT R12, R9, 0xfffffff8, RZ, 0xc0, !PT ;  /* 0xfffffff8090c7812 */ /* 0x000fe200078ec0ff */
[----:B------:R-:W-:Y:S02]  /*0110*/  HFMA2 R10, -RZ, RZ, 0, 0 ;  /* 0x00000000ff0a7431 */ /* 0x000fe400000001ff */
[----:B------:R-:W-:Y:S01]  /*0120*/  IMAD R11, R3, R2, 0x1 ;  /* 0x00000001030b7424 */ /* 0x000fe200078e0202 */
[----:B------:R-:W-:Y:S02]  /*0130*/  MOV R0, RZ ;  /* 0x000000ff00007202 */ /* 0x000fe40000000f00 */
[----:B------:R-:W-:Y:S01]  /*0140*/  IADD3 R12, PT, PT, -R12, RZ, RZ ;  /* 0x000000ff0c0c7210 */ /* 0x000fe20007ffe1ff */
[----:B0-----:R-:W-:Y:S02]  /*0150*/  UIADD3 UR4, UP1, UPT, UR10, 0x10, URZ ;  /* 0x000000100a047890 */ /* 0x001fe4000ff3e0ff */
[----:B------:R-:W-:-:S02]  /*0160*/  UIADD3 UR6, UP0, UPT, UR8, 0x10, URZ ;  /* 0x0000001008067890 */ /* 0x000fc4000ff1e0ff */
[----:B------:R-:W-:Y:S02]  /*0170*/  UIADD3.X UR5, UPT, UPT, URZ, UR11, URZ, UP1, !UPT ;  /* 0x0000000bff057290 */ /* 0x000fe40008ffe4ff */
[----:B------:R-:W-:Y:S01]  /*0180*/  MOV R4, UR4 ;  /* 0x0000000400047c02 */ /* 0x000fe20008000f00 */
[----:B------:R-:W-:-:S03]  /*0190*/  UIADD3.X UR7, UPT, UPT, URZ, UR9, URZ, UP0, !UPT ;  /* 0x00000009ff077290 */ /* 0x000fc600087fe4ff */
[----:B------:R-:W-:-:S09]  /*01a0*/  MOV R5, UR5 ;  /* 0x0000000500057c02 */ /* 0x000fd20008000f00 */
.L_x_4:
[----:B------:R-:W-:Y:S01]  /*01b0*/  MOV R6, UR6 ;  /* 0x0000000600067c02 */ /* 0x000fe20008000f00 */
[----:B------:R-:W2:Y:S01]  /*01c0*/  LDG.E R29, desc[UR12][R4.64+-0xc] ;  /* 0xfffff40c041d7981 */ /* 0x000ea2000c1e1900 */
[----:B------:R-:W-:-:S03]  /*01d0*/  MOV R7, UR7 ;  /* 0x0000000700077c02 */ /* 0x000fc60008000f00 */
[----:B------:R-:W3:Y:S01]  /*01e0*/  LDG.E R21, desc[UR12][R4.64+-0x8] ;  /* 0xfffff80c04157981 */ /* 0x000ee2000c1e1900 */
[----:B------:R-:W-:-:S03]  /*01f0*/  IMAD.WIDE R6, R11, 0x4, R6 ;  /* 0x000000040b067825 */ /* 0x000fc600078e0206 */
[----:B------:R-:W4:Y:S04]  /*0200*/  LDG.E R19, desc[UR12][R4.64+-0x4] ;  /* 0xfffffc0c04137981 */ /* 0x000f28000c1e1900 */
[----:B------:R-:W2:Y:S04]  /*0210*/  LDG.E R24, desc[UR12][R6.64+-0x10] ;  /* 0xfffff00c06187981 */ /* 0x000ea8000c1e1900 */
[----:B------:R-:W3:Y:S04]  /*0220*/  LDG.E R22, desc[UR12][R6.64+-0xc] ;  /* 0xfffff40c06167981 */ /* 0x000ee8000c1e1900 */
[----:B------:R-:W4:Y:S04]  /*0230*/  LDG.E R20, desc[UR12][R6.64+-0x8] ;  /* 0xfffff80c06147981 */ /* 0x000f28000c1e1900 */
[----:B------:R-:W5:Y:S04]  /*0240*/  LDG.E R17, desc[UR12][R4.64] ;  /* 0x0000000c04117981 */ /* 0x000f68000c1e1900 */
[----:B------:R-:W5:Y:S04]  /*0250*/  LDG.E R18, desc[UR12][R6.64+-0x4] ;  /* 0xfffffc0c06127981 */ /* 0x000f68000c1e1900 */
[----:B------:R-:W5:Y:S04]  /*0260*/  LDG.E R15, desc[UR12][R4.64+0x4] ;  /* 0x0000040c040f7981 */ /* 0x000f68000c1e1900 */
[----:B------:R-:W5:Y:S04]  /*0270*/  LDG.E R16, desc[UR12][R6.64] ;  /* 0x0000000c06107981 */ /* 0x000f68000c1e1900 */
[----:B------:R-:W5:Y:S04]  /*0280*/  LDG.E R14, desc[UR12][R6.64+0x4] ;  /* 0x0000040c060e7981 */ /* 0x000f68000c1e1900 */
[----:B------:R-:W5:Y:S04]  /*0290*/  LDG.E R25, desc[UR12][R4.64+0x8] ;  /* 0x0000080c04197981 */ /* 0x000f68000c1e1900 */
[----:B------:R-:W5:Y:S04]  /*02a0*/  LDG.E R13, desc[UR12][R6.64+0x8] ;  /* 0x0000080c060d7981 */ /* 0x000f68000c1e1900 */
[----:B------:R-:W5:Y:S04]  /*02b0*/  LDG.E R23, desc[UR12][R6.64+0xc] ;  /* 0x00000c0c06177981 */ /* 0x000f68000c1e1900 */
[----:B------:R-:W5:Y:S01]  /*02c0*/  LDG.E R26, desc[UR12][R4.64+0x10] ;  /* 0x0000100c041a7981 */ /* 0x000f62000c1e1900 */
[----:B--2---:R-:W-:-:S03]  /*02d0*/  FADD R29, R24, -R29 ;  /* 0x8000001d181d7221 */ /* 0x004fc60000000000 */
[----:B------:R0:W2:Y:S01]  /*02e0*/  LDG.E R24, desc[UR12][R4.64+0xc] ;  /* 0x00000c0c04187981 */ /* 0x0000a2000c1e1900 */
[----:B------:R-:W-:Y:S01]  /*02f0*/  FFMA R0, R29, R29, R0 ;  /* 0x0000001d1d007223 */ /* 0x000fe20000000000 */
[----:B---3--:R-:W-:Y:S01]  /*0300*/  FADD R21, R22, -R21 ;  /* 0x8000001516157221 */ /* 0x008fe20000000000 */
[----:B----4-:R-:W-:-:S03]  /*0310*/  FADD R19, R20, -R19 ;  /* 0x8000001314137221 */ /* 0x010fc60000000000 */
[----:B------:R-:W-:Y:S01]  /*0320*/  FFMA R0, R21, R21, R0 ;  /* 0x0000001515007223 */ /* 0x000fe20000000000 */
[----:B------:R-:W-:-:S03]  /*0330*/  IADD3 R12, PT, PT, R12, 0x8, RZ ;  /* 0x000000080c0c7810 */ /* 0x000fc60007ffe0ff */
[----:B------:R-:W-:Y:S01]  /*0340*/  FFMA R0, R19, R19, R0 ;  /* 0x0000001313007223 */ /* 0x000fe20000000000 */
[----:B-----5:R-:W-:Y:S01]  /*0350*/  FADD R17, R18, -R17 ;  /* 0x8000001112117221 */ /* 0x020fe20000000000 */
[----:B------:R-:W-:-:S03]  /*0360*/  ISETP.NE.AND P0, PT, R12, RZ, PT ;  /* 0x000000ff0c00720c */ /* 0x000fc60003f05270 */
[----:B------:R-:W-:Y:S01]  /*0370*/  FFMA R0, R17, R17, R0 ;  /* 0x0000001111007223 */ /* 0x000fe20000000000 */
[----:B------:R-:W-:-:S04]  /*0380*/  FADD R15, R16, -R15 ;  /* 0x8000000f100f7221 */ /* 0x000fc80000000000 */
[----:B------:R-:W-:Y:S01]  /*0390*/  FFMA R0, R15, R15, R0 ;  /* 0x0000000f0f007223 */ /* 0x000fe20000000000 */
[----:B------:R-:W-:-:S04]  /*03a0*/  FADD R25, R14, -R25 ;  /* 0x800000190e197221 */ /* 0x000fc80000000000 */
[----:B------:R-:W-:Y:S01]  /*03b0*/  FFMA R0, R25, R25, R0 ;  /* 0x0000001919007223 */ /* 0x000fe20000000000 */
[----:B0-----:R-:W-:Y:S02]  /*03c0*/  IADD3 R4, P1, PT, R4, 0x20, RZ ;  /* 0x0000002004047810 */ /* 0x001fe40007f3e0ff */
[----:B------:R-:W-:Y:S01]  /*03d0*/  IADD3 R10, PT, PT, R10, 0x8, RZ ;  /* 0x000000080a0a7810 */ /* 0x000fe20007ffe0ff */
[----:B------:R-:W-:Y:S01]  /*03e0*/  FADD R23, R23, -R26 ;  /* 0x8000001a17177221 */ /* 0x000fe20000000000 */
[----:B------:R-:W-:Y:S02]  /*03f0*/  IADD3.X R5, PT, PT, RZ, R5, RZ, P1, !PT ;  /* 0x00000005ff057210 */ /* 0x000fe40000ffe4ff */
[----:B------:R-:W-:Y:S01]  /*0400*/  IADD3 R11, PT, PT, R11, 0x8, RZ ;  /* 0x000000080b0b7810 */ /* 0x000fe20007ffe0ff */
[----:B--2---:R-:W-:-:S04]  /*0410*/  FADD R13, R13, -R24 ;  /* 0x800000180d0d7221 */ /* 0x004fc80000000000 */
[----:B------:R-:W-:-:S04]  /*0420*/  FFMA R0, R13, R13, R0 ;  /* 0x0000000d0d007223 */ /* 0x000fc80000000000 */
[----:B------:R-:W-:Y:S01]  /*0430*/  FFMA R0, R23, R23, R0 ;  /* 0x0000001717007223 */ /* 0x000fe20000000000 */
[----:B------:R-:W-:Y:S06]  /*0440*/  @P0 BRA `(.L_x_4) ;  /* 0xfffffffc00580947 */ /* 0x000fec000383ffff */
[----:B------:R-:W-:-:S07]  /*0450*/  IADD3 R10, PT, PT, R10, 0x1, RZ ;  /* 0x000000010a0a7810 */ /* 0x000fce0007ffe0ff */
.L_x_3:
[----:B------:R-:W-:-:S13]  /*0460*/  ISETP.NE.AND P0, PT, R27, RZ, PT ;  /* 0x000000ff1b00720c */ /* 0x000fda0003f05270 */
[----:B------:R-:W-:Y:S05]  /*0470*/  @!P0 BRA `(.L_x_2) ;  /* 0x0000000000d48947 */ /* 0x000fea0003800000 */
[----:B------:R-:W-:Y:S02]  /*0480*/  ISETP.GE.U32.AND P0, PT, R27, 0x4, PT ;  /* 0x000000041b00780c */ /* 0x000fe40003f06070 */
[----:B------:R-:W-:-:S04]  /*0490*/  LOP3.LUT R16, R9, 0x3, RZ, 0xc0, !PT ;  /* 0x0000000309107812 */ /* 0x000fc800078ec0ff */
[----:B------:R-:W-:-:S07]  /*04a0*/  ISETP.NE.AND P1, PT, R16, RZ, PT ;  /* 0x000000ff1000720c */ /* 0x000fce0003f25270 */
[----:B------:R-:W-:Y:S06]  /*04b0*/  @!P0 BRA `(.L_x_5) ;  /* 0x0000000000588947 */ /* 0x000fec0003800000 */
[----:B------:R-:W0:Y:S01]  /*04c0*/  LDC.64 R4, c[0x0][0x380] ;  /* 0x0000e000ff047b82 */ /* 0x000e220000000a00 */
[----:B------:R-:W-:-:S07]  /*04d0*/  IMAD R11, R3, R2, R10 ;  /* 0x00000002030b7224 */ /* 0x000fce00078e020a */
[----:B------:R-:W1:Y:S01]  /*04e0*/  LDC.64 R6, c[0x0][0x388] ;  /* 0x0000e200ff067b82 */ /* 0x000e620000000a00 */
[----:B0-----:R-:W-:-:S05]  /*04f0*/  IMAD.WIDE R4, R11, 0x4, R4 ;  /* 0x000000040b047825 */ /* 0x001fca00078e0204 */
[----:B------:R-:W2:Y:S01]  /*0500*/  LDG.E R11, desc[UR12][R4.64] ;  /* 0x0000000c040b7981 */ /* 0x000ea2000c1e1900 */
[----:B-1----:R-:W-:-:S03]  /*0510*/  IMAD.WIDE.U32 R6, R10, 0x4, R6 ;  /* 0x000000040a067825 */ /* 0x002fc600078e0006 */
[----:B------:R-:W3:Y:S04]  /*0520*/  LDG.E R13, desc[UR12][R4.64+0x4] ;  /* 0x0000040c040d7981 */ /* 0x000ee8000c1e1900 */
[----:B------:R-:W2:Y:S04]  /*0530*/  LDG.E R12, desc[UR12][R6.64] ;  /* 0x0000000c060c7981 */ /* 0x000ea8000c1e1900 */
[----:B------:R-:W3:Y:S04]  /*0540*/  LDG.E R14, desc[UR12][R6.64+0x4] ;  /* 0x0000040c060e7981 */ /* 0x000ee8000c1e1900 */
[----:B------:R-:W4:Y:S04]  /*0550*/  LDG.E R15, desc[UR12][R4.64+0x8] ;  /* 0x0000080c040f7981 */ /* 0x000f28000c1e1900 */
[----:B------:R-:W4:Y:S04]  /*0560*/  LDG.E R18, desc[UR12][R6.64+0x8] ;  /* 0x0000080c06127981 */ /* 0x000f28000c1e1900 */
[----:B------:R-:W5:Y:S04]  /*0570*/  LDG.E R17, desc[UR12][R4.64+0xc] ;  /* 0x00000c0c04117981 */ /* 0x000f68000c1e1900 */
[----:B------:R-:W5:Y:S01]  /*0580*/  LDG.E R20, desc[UR12][R6.64+0xc] ;  /* 0x00000c0c06147981 */ /* 0x000f62000c1e1900 */
[----:B------:R-:W-:Y:S01]  /*0590*/  IADD3 R10, PT, PT, R10, 0x4, RZ ;  /* 0x000000040a0a7810 */ /* 0x000fe20007ffe0ff */
[----:B--2---:R-:W-:-:S04]  /*05a0*/  FADD R11, R11, -R12 ;  /* 0x8000000c0b0b7221 */ /* 0x004fc80000000000 */
[----:B------:R-:W-:Y:S01]  /*05b0*/  FFMA R0, R11, R11, R0 ;  /* 0x0000000b0b007223 */ /* 0x000fe20000000000 */
[----:B---3--:R-:W-:-:S04]  /*05c0*/  FADD R13, R13, -R14 ;  /* 0x8000000e0d0d7221 */ /* 0x008fc80000000000 */
[----:B------:R-:W-:Y:S01]  /*05d0*/  FFMA R0, R13, R13, R0 ;  /* 0x0000000d0d007223 */ /* 0x000fe20000000000 */
[----:B----4-:R-:W-:-:S04]  /*05e0*/  FADD R15, R15, -R18 ;  /* 0x800000120f0f7221 */ /* 0x010fc80000000000 */
[----:B------:R-:W-:Y:S01]  /*05f0*/  FFMA R0, R15, R15, R0 ;  /* 0x0000000f0f007223 */ /* 0x000fe20000000000 */
[----:B-----5:R-:W-:-:S04]  /*0600*/  FADD R17, R17, -R20 ;  /* 0x8000001411117221 */ /* 0x020fc80000000000 */
[----:B------:R-:W-:-:S07]  /*0610*/  FFMA R0, R17, R17, R0 ;  /* 0x0000001111007223 */ /* 0x000fce0000000000 */
.L_x_5:
[----:B------:R-:W-:Y:S05]  /*0620*/  @!P1 BRA `(.L_x_2) ;  /* 0x0000000000689947 */ /* 0x000fea0003800000 */
[----:B------:R-:W0:Y:S01]  /*0630*/  LDC.64 R12, c[0x0][0x388] ;  /* 0x0000e200ff0c7b82 */ /* 0x000e220000000a00 */
[----:B------:R-:W-:Y:S02]  /*0640*/  ISETP.NE.AND P0, PT, R16, 0x1, PT ;  /* 0x000000011000780c */ /* 0x000fe40003f05270 */
[----:B------:R-:W-:-:S04]  /*0650*/  LOP3.LUT R9, R9, 0x1, RZ, 0xc0, !PT ;  /* 0x0000000109097812 */ /* 0x000fc800078ec0ff */
[----:B------:R-:W-:Y:S01]  /*0660*/  ISETP.NE.U32.AND P1, PT, R9, 0x1, PT ;  /* 0x000000010900780c */ /* 0x000fe20003f25070 */
[----:B------:R-:W1:Y:S06]  /*0670*/  LDC.64 R14, c[0x0][0x380] ;  /* 0x0000e000ff0e7b82 */ /* 0x000e6c0000000a00 */
[----:B------:R-:W-:Y:S02]  /*0680*/  @P0 IMAD R9, R3, R2, R10 ;  /* 0x0000000203090224 */ /* 0x000fe400078e020a */
[----:B------:R-:W2:Y:S08]  /*0690*/  LDC.64 R6, c[0x0][0x380] ;  /* 0x0000e000ff067b82 */ /* 0x000eb00000000a00 */
[----:B------:R-:W3:Y:S01]  /*06a0*/  LDC.64 R4, c[0x0][0x388] ;  /* 0x0000e200ff047b82 */ /* 0x000ee20000000a00 */
[C---:B0-----:R-:W-:Y:S01]  /*06b0*/  @P0 IMAD.WIDE.U32 R12, R10.reuse, 0x4, R12 ;  /* 0x000000040a0c0825 */ /* 0x041fe200078e000c */
[----:B------:R-:W-:-:S04]  /*06c0*/  @P0 IADD3 R10, PT, PT, R10, 0x2, RZ ;  /* 0x000000020a0a0810 */ /* 0x000fc80007ffe0ff */
[----:B------:R-:W4:Y:S01]  /*06d0*/  @P0 LDG.E R11, desc[UR12][R12.64] ;  /* 0x0000000c0c0b0981 */ /* 0x000f22000c1e1900 */
[----:B-1----:R-:W-:-:S03]  /*06e0*/  @P0 IMAD.WIDE R14, R9, 0x4, R14 ;  /* 0x00000004090e0825 */ /* 0x002fc600078e020e */
[----:B------:R-:W5:Y:S01]  /*06f0*/  @P0 LDG.E R17, desc[UR12][R12.64+0x4] ;  /* 0x0000040c0c110981 */ /* 0x000f62000c1e1900 */
[----:B------:R-:W-:-:S03]  /*0700*/  @!P1 IMAD R9, R3, R2, R10 ;  /* 0x0000000203099224 */ /* 0x000fc600078e020a */
[----:B------:R-:W4:Y:S01]  /*0710*/  @P0 LDG.E R2, desc[UR12][R14.64] ;  /* 0x0000000c0e020981 */ /* 0x000f22000c1e1900 */
[----:B--2---:R-:W-:-:S03]  /*0720*/  @!P1 IMAD.WIDE R6, R9, 0x4, R6 ;  /* 0x0000000409069825 */ /* 0x004fc600078e0206 */
[----:B------:R-:W5:Y:S04]  /*0730*/  @P0 LDG.E R16, desc[UR12][R14.64+0x4] ;  /* 0x0000040c0e100981 */ /* 0x000f68000c1e1900 */
[----:B------:R-:W2:Y:S01]  /*0740*/  @!P1 LDG.E R6, desc[UR12][R6.64] ;  /* 0x0000000c06069981 */ /* 0x000ea2000c1e1900 */
[----:B---3--:R-:W-:-:S06]  /*0750*/  @!P1 IMAD.WIDE.U32 R4, R10, 0x4, R4 ;  /* 0x000000040a049825 */ /* 0x008fcc00078e0004 */
[----:B------:R-:W2:Y:S01]  /*0760*/  @!P1 LDG.E R5, desc[UR12][R4.64] ;  /* 0x0000000c04059981 */ /* 0x000ea2000c1e1900 */
[----:B----4-:R-:W-:Y:S01]  /*0770*/  @P0 FADD R11, R2, -R11 ;  /* 0x8000000b020b0221 */ /* 0x010fe20000000000 */
[----:B-----5:R-:W-:-:S03]  /*0780*/  @P0 FADD R16, R16, -R17 ;  /* 0x8000001110100221 */ /* 0x020fc60000000000 */
[----:B------:R-:W-:-:S04]  /*0790*/  @P0 FFMA R11, R11, R11, R0 ;  /* 0x0000000b0b0b0223 */ /* 0x000fc80000000000 */
[----:B------:R-:W-:Y:S01]  /*07a0*/  @P0 FFMA R0, R16, R16, R11 ;  /* 0x0000001010000223 */ /* 0x000fe2000000000b */
[----:B--2---:R-:W-:-:S04]  /*07b0*/  @!P1 FADD R9, R6, -R5 ;  /* 0x8000000506099221 */ /* 0x004fc80000000000 */
[----:B------:R-:W-:-:S07]  /*07c0*/  @!P1 FFMA R0, R9, R9, R0 ;  /* 0x0000000909009223 */ /* 0x000fce0000000000 */
.L_x_2:
[----:B------:R-:W-:Y:S01]  /*07d0*/  IADD3 R2, PT, PT, R0, -0xd000000, RZ ;  /* 0xf300000000027810 */ /* 0x000fe20007ffe0ff */
[----:B------:R0:W1:Y:S01]  /*07e0*/  MUFU.RSQ R5, R0 ;  /* 0x0000000000057308 */ /* 0x0000620000001400 */
[----:B------:R-:W-:Y:S02]  /*07f0*/  BSSY.RECONVERGENT B0, `(.L_x_6) ;  /* 0x000000b000007945 */ /* 0x000fe40003800200 */
[----:B------:R-:W-:-:S13]  /*0800*/  ISETP.GT.U32.AND P0, PT, R2, 0x727fffff, PT ;  /* 0x727fffff0200780c */ /* 0x000fda0003f04070 */
[----:B0-----:R-:W-:Y:S05]  /*0810*/  @!P0 BRA `(.L_x_7) ;  /* 0x0000000000108947 */ /* 0x001fea0003800000 */
[----:B------:R-:W-:-:S07]  /*0820*/  MOV R9, 0x840 ;  /* 0x0000084000097802 */ /* 0x000fce0000000f00 */
[----:B-1----:R-:W-:Y:S05]  /*0830*/  CALL.REL.NOINC `($__internal_0_$__cuda_sm20_sqrt_rn_f32_slowpath) ;  /* 0x0000000000507944 */ /* 0x002fea0003c00000 */
[----:B------:R-:W-:Y:S01]  /*0840*/  MOV R11, R2 ;  /* 0x00000002000b7202 */ /* 0x000fe20000000f00 */
[----:B------:R-:W-:Y:S06]  /*0850*/  BRA `(.L_x_8) ;  /* 0x0000000000107947 */ /* 0x000fec0003800000 */
.L_x_7:
[C---:B-1----:R-:W-:Y:S01]  /*0860*/  FMUL.FTZ R11, R5.reuse, R0 ;  /* 0x00000000050b7220 */ /* 0x042fe20000410000 */
[----:B------:R-:W-:-:S03]  /*0870*/  FMUL.FTZ R2, R5, 0.5 ;  /* 0x3f00000005027820 */ /* 0x000fc60000410000 */
[----:B------:R-:W-:-:S04]  /*0880*/  FFMA R0, -R11, R11, R0 ;  /* 0x0000000b0b007223 */ /* 0x000fc80000000100 */
[----:B------:R-:W-:-:S07]  /*0890*/  FFMA R11, R0, R2, R11 ;  /* 0x00000002000b7223 */ /* 0x000fce000000000b */
.L_x_8:
[----:B------:R-:W-:Y:S05]  /*08a0*/  BSYNC.RECONVERGENT B0 ;  /* 0x0000000000007941 */ /* 0x000fea0003800200 */
.L_x_6:
[----:B------:R-:W0:Y:S01]  /*08b0*/  LDC.64 R4, c[0x0][0x380] ;  /* 0x0000e000ff047b82 */ /* 0x000e220000000a00 */
[----:B------:R-:W1:Y:S07]  /*08c0*/  LDCU UR4, c[0x0][0x3a0] ;  /* 0x00007400ff0477ac */ /* 0x000e6e0008000800 */
[----:B------:R-:W2:Y:S01]  /*08d0*/  LDC.64 R6, c[0x0][0x390] ;  /* 0x0000e400ff067b82 */ /* 0x000ea20000000a00 */
[----:B-1----:R-:W-:-:S04]  /*08e0*/  IMAD R3, R3, UR4, RZ ;  /* 0x0000000403037c24 */ /* 0x002fc8000f8e02ff */
[----:B0-----:R-:W-:-:S03]  /*08f0*/  IMAD.WIDE R2, R3, 0x4, R4 ;  /* 0x0000000403027825 */ /* 0x001fc600078e0204 */
[----:B------:R-:W0:Y:S03]  /*0900*/  LDC.64 R4, c[0x0][0x398] ;  /* 0x0000e600ff047b82 */ /* 0x000e260000000a00 */
[----:B------:R-:W3:Y:S01]  /*0910*/  LDG.E R2, desc[UR12][R2.64] ;  /* 0x0000000c02027981 */ /* 0x000ee2000c1e1900 */
[----:B0-----:R-:W-:-:S04]  /*0920*/  IMAD.WIDE.U32 R4, R8, 0x4, R4 ;  /* 0x0000000408047825 */ /* 0x001fc800078e0004 */
[----:B--2---:R-:W-:Y:S01]  /*0930*/  IMAD.WIDE.U32 R8, R8, 0x4, R6 ;  /* 0x0000000408087825 */ /* 0x004fe200078e0006 */
[----:B---3--:R-:W0:Y:S02]  /*0940*/  F2I.TRUNC.NTZ R13, R2 ;  /* 0x00000002000d7305 */ /* 0x008e24000020f100 */
[----:B0-----:R-:W-:Y:S04]  /*0950*/  STG.E desc[UR12][R4.64], R13 ;  /* 0x0000000d04007986 */ /* 0x001fe8000c10190c */
[----:B------:R-:W-:Y:S01]  /*0960*/  STG.E desc[UR12][R8.64], R11 ;  /* 0x0000000b08007986 */ /* 0x000fe2000c10190c */
[----:B------:R-:W-:Y:S05]  /*0970*/  EXIT ;  /* 0x000000000000794d */ /* 0x000fea0003800000 */
        .weak           $__internal_0_$__cuda_sm20_sqrt_rn_f32_slowpath
        .type           $__internal_0_$__cuda_sm20_sqrt_rn_f32_slowpath,@function
        .size           $__internal_0_$__cuda_sm20_sqrt_rn_f32_slowpath,(.L_x_11 - $__internal_0_$__cuda_sm20_sqrt_rn_f32_slowpath)
$__internal_0_$__cuda_sm20_sqrt_rn_f32_slowpath:
[----:B------:R-:W-:-:S13]  /*0980*/  LOP3.LUT P0, RZ, R0, 0x7fffffff, RZ, 0xc0, !PT ;  /* 0x7fffffff00ff7812 */ /* 0x000fda000780c0ff */
[----:B------:R-:W-:Y:S01]  /*0990*/  @!P0 MOV R2, R0 ;  /* 0x0000000000028202 */ /* 0x000fe20000000f00 */
[----:B------:R-:W-:Y:S06]  /*09a0*/  @!P0 BRA `(.L_x_9) ;  /* 0x0000000000408947 */ /* 0x000fec0003800000 */
[----:B------:R-:W-:-:S13]  /*09b0*/  FSETP.GEU.FTZ.AND P0, PT, R0, RZ, PT ;  /* 0x000000ff0000720b */ /* 0x000fda0003f1e000 */
[----:B------:R-:W-:Y:S01]  /*09c0*/  @!P0 MOV R2, 0x7fffffff ;  /* 0x7fffffff00028802 */ /* 0x000fe20000000f00 */
[----:B------:R-:W-:Y:S06]  /*09d0*/  @!P0 BRA `(.L_x_9) ;  /* 0x0000000000348947 */ /* 0x000fec0003800000 */
[----:B------:R-:W-:-:S13]  /*09e0*/  FSETP.GTU.FTZ.AND P0, PT, |R0|, +INF , PT ;  /* 0x7f8000000000780b */ /* 0x000fda0003f1c200 */
[----:B------:R-:W-:Y:S01]  /*09f0*/  @P0 FADD.FTZ R2, R0, 1 ;  /* 0x3f80000000020421 */ /* 0x000fe20000010000 */
[----:B------:R-:W-:Y:S06]  /*0a00*/  @P0 BRA `(.L_x_9) ;  /* 0x0000000000280947 */ /* 0x000fec0003800000 */
[----:B------:R-:W-:-:S13]  /*0a10*/  FSETP.NEU.FTZ.AND P0, PT, |R0|, +INF , PT ;  /* 0x7f8000000000780b */ /* 0x000fda0003f1d200 */
[----:B------:R-:W-:-:S04]  /*0a20*/  @P0 FFMA R4, R0, 1.84467440737095516160e+19, RZ ;  /* 0x5f80000000040823 */ /* 0x000fc800000000ff */
[----:B------:R-:W0:Y:S02]  /*0a30*/  @P0 MUFU.RSQ R5, R4 ;  /* 0x0000000400050308 */ /* 0x000e240000001400 */
[----:B0-----:R-:W-:Y:S01]  /*0a40*/  @P0 FMUL.FTZ R7, R4, R5 ;  /* 0x0000000504070220 */ /* 0x001fe20000410000 */
[----:B------:R-:W-:-:S03]  /*0a50*/  @P0 FMUL.FTZ R5, R5, 0.5 ;  /* 0x3f00000005050820 */ /* 0x000fc60000410000 */
[----:B------:R-:W-:-:S04]  /*0a60*/  @P0 FADD.FTZ R2, -R7, -RZ ;  /* 0x800000ff07020221 */ /* 0x000fc80000010100 */
[----:B------:R-:W-:Y:S01]  /*0a70*/  @P0 FFMA R6, R7, R2, R4 ;  /* 0x0000000207060223 */ /* 0x000fe20000000004 */
[----:B------:R-:W-:-:S03]  /*0a80*/  @!P0 MOV R2, R0 ;  /* 0x0000000000028202 */ /* 0x000fc60000000f00 */
[----:B------:R-:W-:-:S04]  /*0a90*/  @P0 FFMA R5, R6, R5, R7 ;  /* 0x0000000506050223 */ /* 0x000fc80000000007 */
[----:B------:R-:W-:-:S07]  /*0aa0*/  @P0 FMUL.FTZ R2, R5, 2.3283064365386962891e-10 ;  /* 0x2f80000005020820 */ /* 0x000fce0000410000 */
.L_x_9:
[----:B------:R-:W-:Y:S01]  /*0ab0*/  HFMA2 R5, -RZ, RZ, 0, 0 ;  /* 0x00000000ff057431 */ /* 0x000fe200000001ff */
[----:B------:R-:W-:-:S04]  /*0ac0*/  MOV R4, R9 ;  /* 0x0000000900047202 */ /* 0x000fc80000000f00 */
[----:B------:R-:W-:Y:S05]  /*0ad0*/  RET.REL.NODEC R4 `(_Z8distancePfS_S_Piii) ;  /* 0xfffffff404487950 */ /* 0x000fea0003c3ffff */
.L_x_10:
        /* <DEDUP_REMOVED lines=10> */
.L_x_11:


//--------------------- .nv.shared.reserved.0     --------------------------
	.section	.nv.shared.reserved.0,"aw",@nobits
	.weak		__nv_reservedSMEM_offset_0_alias
	.size		__nv_reservedSMEM_offset_0_alias, 0, 64
	.other		__nv_reservedSMEM_offset_0_alias,@"STO_CUDA_RESERVED_SHARED STV_DEFAULT"
__nv_reservedSMEM_offset_0_alias:
	.zero		0
	.zero		64


//--------------------- .nv.global                --------------------------
	.section	.nv.global,"aw",@nobits
.nv.global:
	.type		_ZN34_INTERNAL_bf78f453_4_k_cu_b73461fd6thrust24THRUST_300001_SM_1000_NS12placeholders2_8E,@object
	.size		_ZN34_INTERNAL_bf78f453_4_k_cu_b73461fd6thrust24THRUST_300001_SM_1000_NS12placeholders2_8E,(_ZN34_INTERNAL_bf78f453_4_k_cu_b73461fd4cuda3std3__436_GLOBAL__N__bf78f453_4_k_cu_b73461fd6ignoreE - _ZN34_INTERNAL_bf78f453_4_k_cu_b73461fd6thrust24THRUST_300001_SM_1000_NS12placeholders2_8E)
_ZN34_INTERNAL_bf78f453_4_k_cu_b73461fd6thrust24THRUST_300001_SM_1000_NS12placeholders2_8E:
	.zero		1
	.type		_ZN34_INTERNAL_bf78f453_4_k_cu_b73461fd4cuda3std3__436_GLOBAL__N__bf78f453_4_k_cu_b73461fd6ignoreE,@object
	.size		_ZN34_INTERNAL_bf78f453_4_k_cu_b73461fd4cuda3std3__436_GLOBAL__N__bf78f453_4_k_cu_b73461fd6ignoreE,(_ZN34_INTERNAL_bf78f453_4_k_cu_b73461fd4cuda3std6ranges3__45__cpo4dataE - _ZN34_INTERNAL_bf78f453_4_k_cu_b73461fd4cuda3std3__436_GLOBAL__N__bf78f453_4_k_cu_b73461fd6ignoreE)
_ZN34_INTERNAL_bf78f453_4_k_cu_b73461fd4cuda3std3__436_GLOBAL__N__bf78f453_4_k_cu_b73461fd6ignoreE:
	.zero		1
	.type		_ZN34_INTERNAL_bf78f453_4_k_cu_b73461fd4cuda3std6ranges3__45__cpo4dataE,@object
	.size		_ZN34_INTERNAL_bf78f453_4_k_cu_b73461fd4cuda3std6ranges3__45__cpo4dataE,(_ZN34_INTERNAL_bf78f453_4_k_cu_b73461fd6thrust24THRUST_300001_SM_1000_NS6system3cpp3parE - _ZN34_INTERNAL_bf78f453_4_k_cu_b73461fd4cuda3std6ranges3__45__cpo4dataE)
_ZN34_INTERNAL_bf78f453_4_k_cu_b73461fd4cuda3std6ranges3__45__cpo4dataE:
	.zero		1
	.type		_ZN34_INTERNAL_bf78f453_4_k_cu_b73461fd6thrust24THRUST_300001_SM_1000_NS6system3cpp3parE,@object
	.size		_ZN34_INTERNAL_bf78f453_4_k_cu_b73461fd6thrust24THRUST_300001_SM_1000_NS6system3cpp3parE,(_ZN34_INTERNAL_bf78f453_4_k_cu_b73461fd4cuda3std3__45__cpo5beginE - _ZN34_INTERNAL_bf78f453_4_k_cu_b73461fd6thrust24THRUST_300001_SM_1000_NS6system3cpp3parE)
_ZN34_INTERNAL_bf78f453_4_k_cu_b73461fd6thrust24THRUST_300001_SM_1000_NS6system3cpp3parE:
	.zero		1
	.type		_ZN34_INTERNAL_bf78f453_4_k_cu_b73461fd4cuda3std3__45__cpo5beginE,@object
	.size		_ZN34_INTERNAL_bf78f453_4_k_cu_b73461fd4cuda3std3__45__cpo5beginE,(_ZN34_INTERNAL_bf78f453_4_k_cu_b73461fd4cuda3std6ranges3__45__cpo5beginE - _ZN34_INTERNAL_bf78f453_4_k_cu_b73461fd4cuda3std3__45__cpo5beginE)
_ZN34_INTERNAL_bf78f453_4_k_cu_b73461fd4cuda3std3__45__cpo5beginE:
	.zero		1
	.type		_ZN34_INTERNAL_bf78f453_4_k_cu_b73461fd4cuda3std6ranges3__45__cpo5beginE,@object
	.size		_ZN34_INTERNAL_bf78f453_4_k_cu_b73461fd4cuda3std6ranges3__45__cpo5beginE,(_ZN34_INTERNAL_bf78f453_4_k_cu_b73461fd6thrust24THRUST_300001_SM_1000_NS6deviceE - _ZN34_INTERNAL_bf78f453_4_k_cu_b73461fd4cuda3std6ranges3__45__cpo5beginE)
_ZN34_INTERNAL_bf78f453_4_k_cu_b73461fd4cuda3std6ranges3__45__cpo5beginE:
	.zero		1
	.type		_ZN34_INTERNAL_bf78f453_4_k_cu_b73461fd6thrust24THRUST_300001_SM_1000_NS6deviceE,@object
	.size		_ZN34_INTERNAL_bf78f453_4_k_cu_b73461fd6thrust24THRUST_300001_SM_1000_NS6deviceE,(_ZN34_INTERNAL_bf78f453_4_k_cu_b73461fd4cuda3std3__47nulloptE - _ZN34_INTERNAL_bf78f453_4_k_cu_b73461fd6thrust24THRUST_300001_SM_1000_NS6deviceE)
_ZN34_INTERNAL_bf78f453_4_k_cu_b73461fd6thrust24THRUST_300001_SM_1000_NS6deviceE:
	.zero		1
	.type		_ZN34_INTERNAL_bf78f453_4_k_cu_b73461fd4cuda3std3__47nulloptE,@object
	.size		_ZN34_INTERNAL_bf78f453_4_k_cu_b73461fd4cuda3std3__47nulloptE,(_ZN34_INTERNAL_bf78f453_4_k_cu_b73461fd4cuda3std6ranges3__45__cpo8distanceE - _ZN34_INTERNAL_bf78f453_4_k_cu_b73461fd4cuda3std3__47nulloptE)
_ZN34_INTERNAL_bf78f453_4_k_cu_b73461fd4cuda3std3__47nulloptE:
	.zero		1
	.type		_ZN34_INTERNAL_bf78f453_4_k_cu_b73461fd4cuda3std6ranges3__45__cpo8distanceE,@object
	.size		_ZN34_INTERNAL_bf78f453_4_k_cu_b73461fd4cuda3std6ranges3__45__cpo8distanceE,(_ZN34_INTERNAL_bf78f453_4_k_cu_b73461fd6thrust24THRUST_300001_SM_1000_NS12placeholders2_4E - _ZN34_INTERNAL_bf78f453_4_k_cu_b73461fd4cuda3std6ranges3__45__cpo8distanceE)
_ZN34_INTERNAL_bf78f453_4_k_cu_b73461fd4cuda3std6ranges3__45__cpo8distanceE:
	.zero		1
	.type		_ZN34_INTERNAL_bf78f453_4_k_cu_b73461fd6thrust24THRUST_300001_SM_1000_NS12placeholders2_4E,@object
	.size		_ZN34_INTERNAL_bf78f453_4_k_cu_b73461fd6thrust24THRUST_300001_SM_1000_NS12placeholders2_4E,(_ZN34_INTERNAL_bf78f453_4_k_cu_b73461fd4cuda3std3__45__cpo6rbeginE - _ZN34_INTERNAL_bf78f453_4_k_cu_b73461fd6thrust24THRUST_300001_SM_1000_NS12placeholders2_4E)
_ZN34_INTERNAL_bf78f453_4_k_cu_b73461fd6thrust24THRUST_300001_SM_1000_NS12placeholders2_4E:
	.zero		1
	.type		_ZN34_INTERNAL_bf78f453_4_k_cu_b73461fd4cuda3std3__45__cpo6rbeginE,@object
	.size		_ZN34_INTERNAL_bf78f453_4_k_cu_b73461fd4cuda3std3__45__cpo6rbeginE,(_ZN34_INTERNAL_bf78f453_4_k_cu_b73461fd4cuda3std6ranges3__45__cpo7advanceE - _ZN34_INTERNAL_bf78f453_4_k_cu_b73461fd4cuda3std3__45__cpo6rbeginE)
_ZN34_INTERNAL_bf78f453_4_k_cu_b73461fd4cuda3std3__45__cpo6rbeginE:
	.zero		1
	.type		_ZN34_INTERNAL_bf78f453_4_k_cu_b73461fd4cuda3std6ranges3__45__cpo7advanceE,@object
	.size		_ZN34_INTERNAL_bf78f453_4_k_cu_b73461fd4cuda3std6ranges3__45__cpo7advanceE,(_ZN34_INTERNAL_bf78f453_4_k_cu_b73461fd6thrust24THRUST_300001_SM_1000_NS12placeholders3_10E - _ZN34_INTERNAL_bf78f453_4_k_cu_b73461fd4cuda3std6ranges3__45__cpo7advanceE)
_ZN34_INTERNAL_bf78f453_4_k_cu_b73461fd4cuda3std6ranges3__45__cpo7advanceE:
	.zero		1
	.type		_ZN34_INTERNAL_bf78f453_4_k_cu_b73461fd6thrust24THRUST_300001_SM_1000_NS12placeholders3_10E,@object
	.size		_ZN34_INTERNAL_bf78f453_4_k_cu_b73461fd6thrust24THRUST_300001_SM_1000_NS12placeholders3_10E,(_ZN34_INTERNAL_bf78f453_4_k_cu_b73461fd4cuda3std3__48in_placeE - _ZN34_INTERNAL_bf78f453_4_k_cu_b73461fd6thrust24THRUST_300001_SM_1000_NS12placeholders3_10E)
_ZN34_INTERNAL_bf78f453_4_k_cu_b73461fd6thrust24THRUST_300001_SM_1000_NS12placeholders3_10E:
	.zero		1
	.type		_ZN34_INTERNAL_bf78f453_4_k_cu_b73461fd4cuda3std3__48in_placeE,@object
	.size		_ZN34_INTERNAL_bf78f453_4_k_cu_b73461fd4cuda3std3__48in_placeE,(_ZN34_INTERNAL_bf78f453_4_k_cu_b73461fd4cuda3std6ranges3__45__cpo4sizeE - _ZN34_INTERNAL_bf78f453_4_k_cu_b73461fd4cuda3std3__48in_placeE)
_ZN34_INTERNAL_bf78f453_4_k_cu_b73461fd4cuda3std3__48in_placeE:
	.zero		1
	.type		_ZN34_INTERNAL_bf78f453_4_k_cu_b73461fd4cuda3std6ranges3__45__cpo4sizeE,@object
	.size		_ZN34_INTERNAL_bf78f453_4_k_cu_b73461fd4cuda3std6ranges3__45__cpo4sizeE,(_ZN34_INTERNAL_bf78f453_4_k_cu_b73461fd6thrust24THRUST_300001_SM_1000_NS12placeholders2_2E - _ZN34_INTERNAL_bf78f453_4_k_cu_b73461fd4cuda3std6ranges3__45__cpo4sizeE)
_ZN34_INTERNAL_bf78f453_4_k_cu_b73461fd4cuda3std6ranges3__45__cpo4sizeE:
	.zero		1
	.type		_ZN34_INTERNAL_bf78f453_4_k_cu_b73461fd6thrust24THRUST_300001_SM_1000_NS12placeholders2_2E,@object
	.size		_ZN34_INTERNAL_bf78f453_4_k_cu_b73461fd6thrust24THRUST_300001_SM_1000_NS12placeholders2_2E,(_ZN34_INTERNAL_bf78f453_4_k_cu_b73461fd4cuda3std3__45__cpo6cbeginE - _ZN34_INTERNAL_bf78f453_4_k_cu_b73461fd6thrust24THRUST_300001_SM_1000_NS12placeholders2_2E)
_ZN34_INTERNAL_bf78f453_4_k_cu_b73461fd6thrust24THRUST_300001_SM_1000_NS12placeholders2_2E:
	.zero		1
	.type		_ZN34_INTERNAL_bf78f453_4_k_cu_b73461fd4cuda3std3__45__cpo6cbeginE,@object
	.size		_ZN34_INTERNAL_bf78f453_4_k_cu_b73461fd4cuda3std3__45__cpo6cbeginE,(_ZN34_INTERNAL_bf78f453_4_k_cu_b73461fd4cuda3std6ranges3__45__cpo6cbeginE - _ZN34_INTERNAL_bf78f453_4_k_cu_b73461fd4cuda3std3__45__cpo6cbeginE)
_ZN34_INTERNAL_bf78f453_4_k_cu_b73461fd4cuda3std3__45__cpo6cbeginE:
	.zero		1
	.type		_ZN34_INTERNAL_bf78f453_4_k_cu_b73461fd4cuda3std6ranges3__45__cpo6cbeginE,@object
	.size		_ZN34_INTERNAL_bf78f453_4_k_cu_b73461fd4cuda3std6ranges3__45__cpo6cbeginE,(_ZN34_INTERNAL_bf78f453_4_k_cu_b73461fd6thrust24THRUST_300001_SM_1000_NS12placeholders2_6E - _ZN34_INTERNAL_bf78f453_4_k_cu_b73461fd4cuda3std6ranges3__45__cpo6cbeginE)
_ZN34_INTERNAL_bf78f453_4_k_cu_b73461fd4cuda3std6ranges3__45__cpo6cbeginE:
	.zero		1
	.type		_ZN34_INTERNAL_bf78f453_4_k_cu_b73461fd6thrust24THRUST_300001_SM_1000_NS12placeholders2_6E,@object
	.size		_ZN34_INTERNAL_bf78f453_4_k_cu_b73461fd6thrust24THRUST_300001_SM_1000_NS12placeholders2_6E,(_ZN34_INTERNAL_bf78f453_4_k_cu_b73461fd4cuda3std3__45__cpo7crbeginE - _ZN34_INTERNAL_bf78f453_4_k_cu_b73461fd6thrust24THRUST_300001_SM_1000_NS12placeholders2_6E)
_ZN34_INTERNAL_bf78f453_4_k_cu_b73461fd6thrust24THRUST_300001_SM_1000_NS12placeholders2_6E:
	.zero		1
	.type		_ZN34_INTERNAL_bf78f453_4_k_cu_b73461fd4cuda3std3__45__cpo7crbeginE,@object
	.size		_ZN34_INTERNAL_bf78f453_4_k_cu_b73461fd4cuda3std3__45__cpo7crbeginE,(_ZN34_INTERNAL_bf78f453_4_k_cu_b73461fd4cuda3std6ranges3__45__cpo4nextE - _ZN34_INTERNAL_bf78f453_4_k_cu_b73461fd4cuda3std3__45__cpo7crbeginE)
_ZN34_INTERNAL_bf78f453_4_k_cu_b73461fd4cuda3std3__45__cpo7crbeginE:
	.zero		1
	.type		_ZN34_INTERNAL_bf78f453_4_k_cu_b73461fd4cuda3std6ranges3__45__cpo4nextE,@object
	.size		_ZN34_INTERNAL_bf78f453_4_k_cu_b73461fd4cuda3std6ranges3__45__cpo4nextE,(_ZN34_INTERNAL_bf78f453_4_k_cu_b73461fd4cuda3std6ranges3__45__cpo4swapE - _ZN34_INTERNAL_bf78f453_4_k_cu_b73461fd4cuda3std6ranges3__45__cpo4nextE)
_ZN34_INTERNAL_bf78f453_4_k_cu_b73461fd4cuda3std6ranges3__45__cpo4nextE:
	.zero		1
	.type		_ZN34_INTERNAL_bf78f453_4_k_cu_b73461fd4cuda3std6ranges3__45__cpo4swapE,@object
	.size		_ZN34_INTERNAL_bf78f453_4_k_cu_b73461fd4cuda3std6ranges3__45__cpo4swapE,(_ZN34_INTERNAL_bf78f453_4_k_cu_b73461fd6thrust24THRUST_300001_SM_1000_NS8cuda_cub10par_nosyncE - _ZN34_INTERNAL_bf78f453_4_k_cu_b73461fd4cuda3std6ranges3__45__cpo4swapE)
_ZN34_INTERNAL_bf78f453_4_k_cu_b73461fd4cuda3std6ranges3__45__cpo4swapE:
	.zero		1
	.type		_ZN34_INTERNAL_bf78f453_4_k_cu_b73461fd6thrust24THRUST_300001_SM_1000_NS8cuda_cub10par_nosyncE,@object
	.size		_ZN34_INTERNAL_bf78f453_4_k_cu_b73461fd6thrust24THRUST_300001_SM_1000_NS8cuda_cub10par_nosyncE,(_ZN34_INTERNAL_bf78f453_4_k_cu_b73461fd6thrust24THRUST_300001_SM_1000_NS3seqE - _ZN34_INTERNAL_bf78f453_4_k_cu_b73461fd6thrust24THRUST_300001_SM_1000_NS8cuda_cub10par_nosyncE)
_ZN34_INTERNAL_bf78f453_4_k_cu_b73461fd6thrust24THRUST_300001_SM_1000_NS8cuda_cub10par_nosyncE:
	.zero		1
	.type		_ZN34_INTERNAL_bf78f453_4_k_cu_b73461fd6thrust24THRUST_300001_SM_1000_NS3seqE,@object
	.size		_ZN34_INTERNAL_bf78f453_4_k_cu_b73461fd6thrust24THRUST_300001_SM_1000_NS3seqE,(_ZN34_INTERNAL_bf78f453_4_k_cu_b73461fd4cuda3std3__420unreachable_sentinelE - _ZN34_INTERNAL_bf78f453_4_k_cu_b73461fd6thrust24THRUST_300001_SM_1000_NS3seqE)
_ZN34_INTERNAL_bf78f453_4_k_cu_b73461fd6thrust24THRUST_300001_SM_1000_NS3seqE:
	.zero		1
	.type		_ZN34_INTERNAL_bf78f453_4_k_cu_b73461fd4cuda3std3__420unreachable_sentinelE,@object
	.size		_ZN34_INTERNAL_bf78f453_4_k_cu_b73461fd4cuda3std3__420unreachable_sentinelE,(_ZN34_INTERNAL_bf78f453_4_k_cu_b73461fd4cuda3std6ranges3__45__cpo5ssizeE - _ZN34_INTERNAL_bf78f453_4_k_cu_b73461fd4cuda3std3__420unreachable_sentinelE)
_ZN34_INTERNAL_bf78f453_4_k_cu_b73461fd4cuda3std3__420unreachable_sentinelE:
	.zero		1
	.type		_ZN34_INTERNAL_bf78f453_4_k_cu_b73461fd4cuda3std6ranges3__45__cpo5ssizeE,@object
	.size		_ZN34_INTERNAL_bf78f453_4_k_cu_b73461fd4cuda3std6ranges3__45__cpo5ssizeE,(_ZN34_INTERNAL_bf78f453_4_k_cu_b73461fd6thrust24THRUST_300001_SM_1000_NS12placeholders2_3E - _ZN34_INTERNAL_bf78f453_4_k_cu_b73461fd4cuda3std6ranges3__45__cpo5ssizeE)
_ZN34_INTERNAL_bf78f453_4_k_cu_b73461fd4cuda3std6ranges3__45__cpo5ssizeE:
	.zero		1
	.type		_ZN34_INTERNAL_bf78f453_4_k_cu_b73461fd6thrust24THRUST_300001_SM_1000_NS12placeholders2_3E,@object
	.size		_ZN34_INTERNAL_bf78f453_4_k_cu_b73461fd6thrust24THRUST_300001_SM_1000_NS12placeholders2_3E,(_ZN34_INTERNAL_bf78f453_4_k_cu_b73461fd4cuda3std3__45__cpo4cendE - _ZN34_INTERNAL_bf78f453_4_k_cu_b73461fd6thrust24THRUST_300001_SM_1000_NS12placeholders2_3E)
_ZN34_INTERNAL_bf78f453_4_k_cu_b73461fd6thrust24THRUST_300001_SM_1000_NS12placeholders2_3E:
	.zero		1
	.type		_ZN34_INTERNAL_bf78f453_4_k_cu_b73461fd4cuda3std3__45__cpo4cendE,@object
	.size		_ZN34_INTERNAL_bf78f453_4_k_cu_b73461fd4cuda3std3__45__cpo4cendE,(_ZN34_INTERNAL_bf78f453_4_k_cu_b73461fd4cuda3std6ranges3__45__cpo4cendE - _ZN34_INTERNAL_bf78f453_4_k_cu_b73461fd4cuda3std3__45__cpo4cendE)
_ZN34_INTERNAL_bf78f453_4_k_cu_b73461fd4cuda3std3__45__cpo4cendE:
	.zero		1
	.type		_ZN34_INTERNAL_bf78f453_4_k_cu_b73461fd4cuda3std6ranges3__45__cpo4cendE,@object
	.size		_ZN34_INTERNAL_bf78f453_4_k_cu_b73461fd4cuda3std6ranges3__45__cpo4cendE,(_ZN34_INTERNAL_bf78f453_4_k_cu_b73461fd6thrust24THRUST_300001_SM_1000_NS12placeholders2_7E - _ZN34_INTERNAL_bf78f453_4_k_cu_b73461fd4cuda3std6ranges3__45__cpo4cendE)
_ZN34_INTERNAL_bf78f453_4_k_cu_b73461fd4cuda3std6ranges3__45__cpo4cendE:
	.zero		1
	.type		_ZN34_INTERNAL_bf78f453_4_k_cu_b73461fd6thrust24THRUST_300001_SM_1000_NS12placeholders2_7E,@object
	.size		_ZN34_INTERNAL_bf78f453_4_k_cu_b73461fd6thrust24THRUST_300001_SM_1000_NS12placeholders2_7E,(_ZN34_INTERNAL_bf78f453_4_k_cu_b73461fd4cuda3std3__45__cpo5crendE - _ZN34_INTERNAL_bf78f453_4_k_cu_b73461fd6thrust24THRUST_300001_SM_1000_NS12placeholders2_7E)
_ZN34_INTERNAL_bf78f453_4_k_cu_b73461fd6thrust24THRUST_300001_SM_1000_NS12placeholders2_7E:
	.zero		1
	.type		_ZN34_INTERNAL_bf78f453_4_k_cu_b73461fd4cuda3std3__45__cpo5crendE,@object
	.size		_ZN34_INTERNAL_bf78f453_4_k_cu_b73461fd4cuda3std3__45__cpo5crendE,(_ZN34_INTERNAL_bf78f453_4_k_cu_b73461fd4cuda3std6ranges3__45__cpo4prevE - _ZN34_INTERNAL_bf78f453_4_k_cu_b73461fd4cuda3std3__45__cpo5crendE)
_ZN34_INTERNAL_bf78f453_4_k_cu_b73461fd4cuda3std3__45__cpo5crendE:
	.zero		1
	.type		_ZN34_INTERNAL_bf78f453_4_k_cu_b73461fd4cuda3std6ranges3__45__cpo4prevE,@object
	.size		_ZN34_INTERNAL_bf78f453_4_k_cu_b73461fd4cuda3std6ranges3__45__cpo4prevE,(_ZN34_INTERNAL_bf78f453_4_k_cu_b73461fd4cuda3std6ranges3__45__cpo9iter_moveE - _ZN34_INTERNAL_bf78f453_4_k_cu_b73461fd4cuda3std6ranges3__45__cpo4prevE)
_ZN34_INTERNAL_bf78f453_4_k_cu_b73461fd4cuda3std6ranges3__45__cpo4prevE:
	.zero		1
	.type		_ZN34_INTERNAL_bf78f453_4_k_cu_b73461fd4cuda3std6ranges3__45__cpo9iter_moveE,@object
	.size		_ZN34_INTERNAL_bf78f453_4_k_cu_b73461fd4cuda3std6ranges3__45__cpo9iter_moveE,(_ZN34_INTERNAL_bf78f453_4_k_cu_b73461fd6thrust24THRUST_300001_SM_1000_NS6system6detail10sequential3seqE - _ZN34_INTERNAL_bf78f453_4_k_cu_b73461fd4cuda3std6ranges3__45__cpo9iter_moveE)
_ZN34_INTERNAL_bf78f453_4_k_cu_b73461fd4cuda3std6ranges3__45__cpo9iter_moveE:
	.zero		1
	.type		_ZN34_INTERNAL_bf78f453_4_k_cu_b73461fd6thrust24THRUST_300001_SM_1000_NS6system6detail10sequential3seqE,@object
	.size		_ZN34_INTERNAL_bf78f453_4_k_cu_b73461fd6thrust24THRUST_300001_SM_1000_NS6system6detail10sequential3seqE,(_ZN34_INTERNAL_bf78f453_4_k_cu_b73461fd6thrust24THRUST_300001_SM_1000_NS12placeholders2_9E - _ZN34_INTERNAL_bf78f453_4_k_cu_b73461fd6thrust24THRUST_300001_SM_1000_NS6system6detail10sequential3seqE)
_ZN34_INTERNAL_bf78f453_4_k_cu_b73461fd6thrust24THRUST_300001_SM_1000_NS6system6detail10sequential3seqE:
	.zero		1
	.type		_ZN34_INTERNAL_bf78f453_4_k_cu_b73461fd6thrust24THRUST_300001_SM_1000_NS12placeholders2_9E,@object
	.size		_ZN34_INTERNAL_bf78f453_4_k_cu_b73461fd6thrust24THRUST_300001_SM_1000_NS12placeholders2_9E,(_ZN34_INTERNAL_bf78f453_4_k_cu_b73461fd4cuda3std3__419piecewise_constructE - _ZN34_INTERNAL_bf78f453_4_k_cu_b73461fd6thrust24THRUST_300001_SM_1000_NS12placeholders2_9E)
_ZN34_INTERNAL_bf78f453_4_k_cu_b73461fd6thrust24THRUST_300001_SM_1000_NS12placeholders2_9E:
	.zero		1
	.type		_ZN34_INTERNAL_bf78f453_4_k_cu_b73461fd4cuda3std3__419piecewise_constructE,@object
	.size		_ZN34_INTERNAL_bf78f453_4_k_cu_b73461fd4cuda3std3__419piecewise_constructE,(_ZN34_INTERNAL_bf78f453_4_k_cu_b73461fd4cuda3std6ranges3__45__cpo5cdataE - _ZN34_INTERNAL_bf78f453_4_k_cu_b73461fd4cuda3std3__419piecewise_constructE)
_ZN34_INTERNAL_bf78f453_4_k_cu_b73461fd4cuda3std3__419piecewise_constructE:
	.zero		1
	.type		_ZN34_INTERNAL_bf78f453_4_k_cu_b73461fd4cuda3std6ranges3__45__cpo5cdataE,@object
	.size		_ZN34_INTERNAL_bf78f453_4_k_cu_b73461fd4cuda3std6ranges3__45__cpo5cdataE,(_ZN34_INTERNAL_bf78f453_4_k_cu_b73461fd6thrust24THRUST_300001_SM_1000_NS12placeholders2_1E - _ZN34_INTERNAL_bf78f453_4_k_cu_b73461fd4cuda3std6ranges3__45__cpo5cdataE)
_ZN34_INTERNAL_bf78f453_4_k_cu_b73461fd4cuda3std6ranges3__45__cpo5cdataE:
	.zero		1
	.type		_ZN34_INTERNAL_bf78f453_4_k_cu_b73461fd6thrust24THRUST_300001_SM_1000_NS12placeholders2_1E,@object
	.size		_ZN34_INTERNAL_bf78f453_4_k_cu_b73461fd6thrust24THRUST_300001_SM_1000_NS12placeholders2_1E,(_ZN34_INTERNAL_bf78f453_4_k_cu_b73461fd4cuda3std3__45__cpo3endE - _ZN34_INTERNAL_bf78f453_4_k_cu_b73461fd6thrust24THRUST_300001_SM_1000_NS12placeholders2_1E)
_ZN34_INTERNAL_bf78f453_4_k_cu_b73461fd6thrust24THRUST_300001_SM_1000_NS12placeholders2_1E:
	.zero		1
	.type		_ZN34_INTERNAL_bf78f453_4_k_cu_b73461fd4cuda3std3__45__cpo3endE,@object
	.size		_ZN34_INTERNAL_bf78f453_4_k_cu_b73461fd4cuda3std3__45__cpo3endE,(_ZN34_INTERNAL_bf78f453_4_k_cu_b73461fd4cuda3std6ranges3__45__cpo3endE - _ZN34_INTERNAL_bf78f453_4_k_cu_b73461fd4cuda3std3__45__cpo3endE)
_ZN34_INTERNAL_bf78f453_4_k_cu_b73461fd4cuda3std3__45__cpo3endE:
	.zero		1
	.type		_ZN34_INTERNAL_bf78f453_4_k_cu_b73461fd4cuda3std6ranges3__45__cpo3endE,@object
	.size		_ZN34_INTERNAL_bf78f453_4_k_cu_b73461fd4cuda3std6ranges3__45__cpo3endE,(_ZN34_INTERNAL_bf78f453_4_k_cu_b73461fd6thrust24THRUST_300001_SM_1000_NS12placeholders2_5E - _ZN34_INTERNAL_bf78f453_4_k_cu_b73461fd4cuda3std6ranges3__45__cpo3endE)
_ZN34_INTERNAL_bf78f453_4_k_cu_b73461fd4cuda3std6ranges3__45__cpo3endE:
	.zero		1
	.type		_ZN34_INTERNAL_bf78f453_4_k_cu_b73461fd6thrust24THRUST_300001_SM_1000_NS12placeholders2_5E,@object
	.size		_ZN34_INTERNAL_bf78f453_4_k_cu_b73461fd6thrust24THRUST_300001_SM_1000_NS12placeholders2_5E,(_ZN34_INTERNAL_bf78f453_4_k_cu_b73461fd4cuda3std3__45__cpo4rendE - _ZN34_INTERNAL_bf78f453_4_k_cu_b73461fd6thrust24THRUST_300001_SM_1000_NS12placeholders2_5E)
_ZN34_INTERNAL_bf78f453_4_k_cu_b73461fd6thrust24THRUST_300001_SM_1000_NS12placeholders2_5E:
	.zero		1
	.type		_ZN34_INTERNAL_bf78f453_4_k_cu_b73461fd4cuda3std3__45__cpo4rendE,@object
	.size		_ZN34_INTERNAL_bf78f453_4_k_cu_b73461fd4cuda3std3__45__cpo4rendE,(_ZN34_INTERNAL_bf78f453_4_k_cu_b73461fd4cuda3std6ranges3__45__cpo9iter_swapE - _ZN34_INTERNAL_bf78f453_4_k_cu_b73461fd4cuda3std3__45__cpo4rendE)
_ZN34_INTERNAL_bf78f453_4_k_cu_b73461fd4cuda3std3__45__cpo4rendE:
	.zero		1
	.type		_ZN34_INTERNAL_bf78f453_4_k_cu_b73461fd4cuda3std6ranges3__45__cpo9iter_swapE,@object
	.size		_ZN34_INTERNAL_bf78f453_4_k_cu_b73461fd4cuda3std6ranges3__45__cpo9iter_swapE,(_ZN34_INTERNAL_bf78f453_4_k_cu_b73461fd4cuda3std3__48unexpectE - _ZN34_INTERNAL_bf78f453_4_k_cu_b73461fd4cuda3std6ranges3__45__cpo9iter_swapE)
_ZN34_INTERNAL_bf78f453_4_k_cu_b73461fd4cuda3std6ranges3__45__cpo9iter_swapE:
	.zero		1
	.type		_ZN34_INTERNAL_bf78f453_4_k_cu_b73461fd4cuda3std3__48unexpectE,@object
	.size		_ZN34_INTERNAL_bf78f453_4_k_cu_b73461fd4cuda3std3__48unexpectE,(_ZN34_INTERNAL_bf78f453_4_k_cu_b73461fd6thrust24THRUST_300001_SM_1000_NS8cuda_cub3parE - _ZN34_INTERNAL_bf78f453_4_k_cu_b73461fd4cuda3std3__48unexpectE)
_ZN34_INTERNAL_bf78f453_4_k_cu_b73461fd4cuda3std3__48unexpectE:
	.zero		1
	.type		_ZN34_INTERNAL_bf78f453_4_k_cu_b73461fd6thrust24THRUST_300001_SM_1000_NS8cuda_cub3parE,@object
	.size		_ZN34_INTERNAL_bf78f453_4_k_cu_b73461fd6thrust24THRUST_300001_SM_1000_NS8cuda_cub3parE,(.L_29 - _ZN34_INTERNAL_bf78f453_4_k_cu_b73461fd6thrust24THRUST_300001_SM_1000_NS8cuda_cub3parE)
_ZN34_INTERNAL_bf78f453_4_k_cu_b73461fd6thrust24THRUST_300001_SM_1000_NS8cuda_cub3parE:
	.zero		1
.L_29:


//--------------------- .nv.constant0._ZN3cub18CUB_300001_SM_10006detail11EmptyKernelIvEEvv --------------------------
	.section	.nv.constant0._ZN3cub18CUB_300001_SM_10006detail11EmptyKernelIvEEvv,"a",@progbits
	.sectionflags	@""
	.align	4
.nv.constant0._ZN3cub18CUB_300001_SM_10006detail11EmptyKernelIvEEvv:
	.zero		896


//--------------------- .nv.constant0._Z8AccuracyPiS_S_ --------------------------
	.section	.nv.constant0._Z8AccuracyPiS_S_,"a",@progbits
	.sectionflags	@""
	.align	4
.nv.constant0._Z8AccuracyPiS_S_:
	.zero		920


//--------------------- .nv.constant0._Z8distancePfS_S_Piii --------------------------
	.section	.nv.constant0._Z8distancePfS_S_Piii,"a",@progbits
	.sectionflags	@""
	.align	4
.nv.constant0._Z8distancePfS_S_Piii:
	.zero		936


//--------------------- SYMBOLS --------------------------

	.type		.nv.reservedSmem.offset0,@object
	.size		.nv.reservedSmem.offset0,0x4
